	.target	sm_100a

	.elftype	@"ET_EXEC"


//--------------------- .note.nv.tkinfo           --------------------------
	.section	.note.nv.tkinfo,"",@"SHT_NOTE"
	.sectionflags	@"SHF_NOTE_NV_TKINFO"
	.tkinfo
        /*0018*/ 	.word	0x00000002
        /*0030*/ 	.string	""
        /*0030*/ 	.string	"ptxas"
        /*0030*/ 	.string	"Cuda compilation tools, release 13.0, V13.0.88"
        /*0030*/ 	.string	"Build cuda_13.0.r13.0/compiler.36424714_0"
        /*0030*/ 	.string	"-arch sm_100a -m 64 "



//--------------------- .note.nv.cuinfo           --------------------------
	.section	.note.nv.cuinfo,"",@"SHT_NOTE"
	.sectionflags	@"SHF_NOTE_NV_CUINFO"
        /*0018*/ 	.short	0x0002
        /*001a*/ 	.short	0x0064
        /*001c*/ 	.short	0x0082
	.zero		2


//--------------------- .nv.info                  --------------------------
	.section	.nv.info,"",@"SHT_CUDA_INFO"
	.align	4


	//----- nvinfo : EIATTR_REGCOUNT
	.align		4
        /*0000*/ 	.byte	0x04, 0x2f
        /*0002*/ 	.short	(.L_20 - .L_19)
	.align		4
.L_19:
        /*0004*/ 	.word	index@(_ZN7cutlass13device_kernelINS_4gemm6kernel13GemmUniversalIN4cute5tupleIJiiiiEEENS1_10collective13CollectiveMmaINS1_35MainloopSm100TmaUmmaWarpSpecializedILi4ELi2ELi4ENS5_IJNS4_1CILi1EEENSA_ILi2EEESB_EEEEENS5_IJNSA_ILi64EEENSA_ILi256EEESF_EEENS_12float_e5m2_tENS5_IJlSB_lEEESI_SJ_NS4_8TiledMMAINS4_8MMA_AtomIJNS4_10MMA_TraitsINS4_19SM100_MMA_F8F6F4_SSEJSI_SI_fSF_SG_NS4_17integral_constantINS4_4UMMA5MajorELSQ_0EEESR_NSO_INSP_7ScaleInELSS_0EEEST_EEEEEENS4_6LayoutINS5_IJSB_SB_SB_EEENS5_IJNSA_ILi0EEESY_SY_EEEEENS5_IJNS4_10UnderscoreES11_S11_EEEEENS4_23SM90_TMA_LOAD_MULTICASTENS4_14ComposedLayoutINS4_7SwizzleILi2ELi4ELi3EEENS4_18smem_ptr_flag_bitsILi8EEENSW_INS5_IJNSA_ILi8EEESF_EEENS5_IJSF_SB_EEEEEEEvNS4_8identityENS4_13SM90_TMA_LOADES1E_vS1F_EENS_8epilogue10collective18CollectiveEpilogueINS1I_23Sm100TmaWarpSpecializedILi4ELi2ELi32ELb0ELb0EEEJSH_NS5_IJNSW_ISF_SB_EES1N_EEESI_SJ_SI_SJ_NS1I_6fusion15FusionCallbacksIS1M_NS1P_17LinearCombinationISI_fSI_fLNS_15FloatRoundStyleE2EEESH_S1O_JEEENS4_5SM1004TMEM4LOAD26SM100_TMEM_LOAD_16dp32b32xES1G_S1E_NS4_39AutoVectorizingCopyWithAssumedAlignmentILi128EEENS4_14SM90_TMA_STOREES1E_S20_S20_EEEvvEEEEvNT_6ParamsE)
        /*0008*/ 	.word	0x00000075


	//----- nvinfo : EIATTR_FRAME_SIZE
	.align		4
.L_20:
        /*000c*/ 	.byte	0x04, 0x11
        /*000e*/ 	.short	(.L_22 - .L_21)
	.align		4
.L_21:
        /*0010*/ 	.word	index@($__internal_2_$__cuda_sm10x_tcgen05_guardrail_trap_unallocated_columns_being_dealloced)
        /*0014*/ 	.word	0x00000000


	//----- nvinfo : EIATTR_FRAME_SIZE
	.align		4
.L_22:
        /*0018*/ 	.byte	0x04, 0x11
        /*001a*/ 	.short	(.L_24 - .L_23)
	.align		4
.L_23:
        /*001c*/ 	.word	index@($__internal_1_$__cuda_sm10x_tcgen05_guardrail_trap_phase_invalid_during_alloc)
        /*0020*/ 	.word	0x00000000


	//----- nvinfo : EIATTR_FRAME_SIZE
	.align		4
.L_24:
        /*0024*/ 	.byte	0x04, 0x11
        /*0026*/ 	.short	(.L_26 - .L_25)
	.align		4
.L_25:
        /*0028*/ 	.word	index@($__internal_0_$__cuda_sm10x_tcgen05_guardrail_trap_col_being_dealloced_not_returned_by_alloc)
        /*002c*/ 	.word	0x00000000


	//----- nvinfo : EIATTR_FRAME_SIZE
	.align		4
.L_26:
        /*0030*/ 	.byte	0x04, 0x11
        /*0032*/ 	.short	(.L_28 - .L_27)
	.align		4
.L_27:
        /*0034*/ 	.word	index@(_ZN7cutlass13device_kernelINS_4gemm6kernel13GemmUniversalIN4cute5tupleIJiiiiEEENS1_10collective13CollectiveMmaINS1_35MainloopSm100TmaUmmaWarpSpecializedILi4ELi2ELi4ENS5_IJNS4_1CILi1EEENSA_ILi2EEESB_EEEEENS5_IJNSA_ILi64EEENSA_ILi256EEESF_EEENS_12float_e5m2_tENS5_IJlSB_lEEESI_SJ_NS4_8TiledMMAINS4_8MMA_AtomIJNS4_10MMA_TraitsINS4_19SM100_MMA_F8F6F4_SSEJSI_SI_fSF_SG_NS4_17integral_constantINS4_4UMMA5MajorELSQ_0EEESR_NSO_INSP_7ScaleInELSS_0EEEST_EEEEEENS4_6LayoutINS5_IJSB_SB_SB_EEENS5_IJNSA_ILi0EEESY_SY_EEEEENS5_IJNS4_10UnderscoreES11_S11_EEEEENS4_23SM90_TMA_LOAD_MULTICASTENS4_14ComposedLayoutINS4_7SwizzleILi2ELi4ELi3EEENS4_18smem_ptr_flag_bitsILi8EEENSW_INS5_IJNSA_ILi8EEESF_EEENS5_IJSF_SB_EEEEEEEvNS4_8identityENS4_13SM90_TMA_LOADES1E_vS1F_EENS_8epilogue10collective18CollectiveEpilogueINS1I_23Sm100TmaWarpSpecializedILi4ELi2ELi32ELb0ELb0EEEJSH_NS5_IJNSW_ISF_SB_EES1N_EEESI_SJ_SI_SJ_NS1I_6fusion15FusionCallbacksIS1M_NS1P_17LinearCombinationISI_fSI_fLNS_15FloatRoundStyleE2EEESH_S1O_JEEENS4_5SM1004TMEM4LOAD26SM100_TMEM_LOAD_16dp32b32xES1G_S1E_NS4_39AutoVectorizingCopyWithAssumedAlignmentILi128EEENS4_14SM90_TMA_STOREES1E_S20_S20_EEEvvEEEEvNT_6ParamsE)
        /*0038*/ 	.word	0x00000000


	//----- nvinfo : EIATTR_MIN_STACK_SIZE
	.align		4
.L_28:
        /*003c*/ 	.byte	0x04, 0x12
        /*003e*/ 	.short	(.L_30 - .L_29)
	.align		4
.L_29:
        /*0040*/ 	.word	index@(_ZN7cutlass13device_kernelINS_4gemm6kernel13GemmUniversalIN4cute5tupleIJiiiiEEENS1_10collective13CollectiveMmaINS1_35MainloopSm100TmaUmmaWarpSpecializedILi4ELi2ELi4ENS5_IJNS4_1CILi1EEENSA_ILi2EEESB_EEEEENS5_IJNSA_ILi64EEENSA_ILi256EEESF_EEENS_12float_e5m2_tENS5_IJlSB_lEEESI_SJ_NS4_8TiledMMAINS4_8MMA_AtomIJNS4_10MMA_TraitsINS4_19SM100_MMA_F8F6F4_SSEJSI_SI_fSF_SG_NS4_17integral_constantINS4_4UMMA5MajorELSQ_0EEESR_NSO_INSP_7ScaleInELSS_0EEEST_EEEEEENS4_6LayoutINS5_IJSB_SB_SB_EEENS5_IJNSA_ILi0EEESY_SY_EEEEENS5_IJNS4_10UnderscoreES11_S11_EEEEENS4_23SM90_TMA_LOAD_MULTICASTENS4_14ComposedLayoutINS4_7SwizzleILi2ELi4ELi3EEENS4_18smem_ptr_flag_bitsILi8EEENSW_INS5_IJNSA_ILi8EEESF_EEENS5_IJSF_SB_EEEEEEEvNS4_8identityENS4_13SM90_TMA_LOADES1E_vS1F_EENS_8epilogue10collective18CollectiveEpilogueINS1I_23Sm100TmaWarpSpecializedILi4ELi2ELi32ELb0ELb0EEEJSH_NS5_IJNSW_ISF_SB_EES1N_EEESI_SJ_SI_SJ_NS1I_6fusion15FusionCallbacksIS1M_NS1P_17LinearCombinationISI_fSI_fLNS_15FloatRoundStyleE2EEESH_S1O_JEEENS4_5SM1004TMEM4LOAD26SM100_TMEM_LOAD_16dp32b32xES1G_S1E_NS4_39AutoVectorizingCopyWithAssumedAlignmentILi128EEENS4_14SM90_TMA_STOREES1E_S20_S20_EEEvvEEEEvNT_6ParamsE)
        /*0044*/ 	.word	0x00000000
.L_30:


//--------------------- .nv.compat                --------------------------
	.section	.nv.compat,"",@"SHT_CUDA_COMPAT_INFO"
	.align	4
        /*0000*/ 	.byte	0x02, 0x09, 0x01, 0x00, 0x02, 0x02, 0x02, 0x00, 0x02, 0x05, 0x05, 0x00, 0x03, 0x07, 0x01, 0x01
        /*0010*/ 	.byte	0x02, 0x03, 0x01, 0x00, 0x02, 0x06, 0x01, 0x00, 0x04, 0x0b, 0x08, 0x00, 0x09, 0x00, 0x00, 0x00
        /*0020*/ 	.byte	0x00, 0x00, 0x00, 0x00


//--------------------- .nv.info._ZN7cutlass13device_kernelINS_4gemm6kernel13GemmUniversalIN4cute5tupleIJiiiiEEENS1_10collective13CollectiveMmaINS1_35MainloopSm100TmaUmmaWarpSpecializedILi4ELi2ELi4ENS5_IJNS4_1CILi1EEENSA_ILi2EEESB_EEEEENS5_IJNSA_ILi64EEENSA_ILi256EEESF_EEENS_12float_e5m2_tENS5_IJlSB_lEEESI_SJ_NS4_8TiledMMAINS4_8MMA_AtomIJNS4_10MMA_TraitsINS4_19SM100_MMA_F8F6F4_SSEJSI_SI_fSF_SG_NS4_17integral_constantINS4_4UMMA5MajorELSQ_0EEESR_NSO_INSP_7ScaleInELSS_0EEEST_EEEEEENS4_6LayoutINS5_IJSB_SB_SB_EEENS5_IJNSA_ILi0EEESY_SY_EEEEENS5_IJNS4_10UnderscoreES11_S11_EEEEENS4_23SM90_TMA_LOAD_MULTICASTENS4_14ComposedLayoutINS4_7SwizzleILi2ELi4ELi3EEENS4_18smem_ptr_flag_bitsILi8EEENSW_INS5_IJNSA_ILi8EEESF_EEENS5_IJSF_SB_EEEEEEEvNS4_8identityENS4_13SM90_TMA_LOADES1E_vS1F_EENS_8epilogue10collective18CollectiveEpilogueINS1I_23Sm100TmaWarpSpecializedILi4ELi2ELi32ELb0ELb0EEEJSH_NS5_IJNSW_ISF_SB_EES1N_EEESI_SJ_SI_SJ_NS1I_6fusion15FusionCallbacksIS1M_NS1P_17LinearCombinationISI_fSI_fLNS_15FloatRoundStyleE2EEESH_S1O_JEEENS4_5SM1004TMEM4LOAD26SM100_TMEM_LOAD_16dp32b32xES1G_S1E_NS4_39AutoVectorizingCopyWithAssumedAlignmentILi128EEENS4_14SM90_TMA_STOREES1E_S20_S20_EEEvvEEEEvNT_6ParamsE --------------------------
	.section	.nv.info._ZN7cutlass13device_kernelINS_4gemm6kernel13GemmUniversalIN4cute5tupleIJiiiiEEENS1_10collective13CollectiveMmaINS1_35MainloopSm100TmaUmmaWarpSpecializedILi4ELi2ELi4ENS5_IJNS4_1CILi1EEENSA_ILi2EEESB_EEEEENS5_IJNSA_ILi64EEENSA_ILi256EEESF_EEENS_12float_e5m2_tENS5_IJlSB_lEEESI_SJ_NS4_8TiledMMAINS4_8MMA_AtomIJNS4_10MMA_TraitsINS4_19SM100_MMA_F8F6F4_SSEJSI_SI_fSF_SG_NS4_17integral_constantINS4_4UMMA5MajorELSQ_0EEESR_NSO_INSP_7ScaleInELSS_0EEEST_EEEEEENS4_6LayoutINS5_IJSB_SB_SB_EEENS5_IJNSA_ILi0EEESY_SY_EEEEENS5_IJNS4_10UnderscoreES11_S11_EEEEENS4_23SM90_TMA_LOAD_MULTICASTENS4_14ComposedLayoutINS4_7SwizzleILi2ELi4ELi3EEENS4_18smem_ptr_flag_bitsILi8EEENSW_INS5_IJNSA_ILi8EEESF_EEENS5_IJSF_SB_EEEEEEEvNS4_8identityENS4_13SM90_TMA_LOADES1E_vS1F_EENS_8epilogue10collective18CollectiveEpilogueINS1I_23Sm100TmaWarpSpecializedILi4ELi2ELi32ELb0ELb0EEEJSH_NS5_IJNSW_ISF_SB_EES1N_EEESI_SJ_SI_SJ_NS1I_6fusion15FusionCallbacksIS1M_NS1P_17LinearCombinationISI_fSI_fLNS_15FloatRoundStyleE2EEESH_S1O_JEEENS4_5SM1004TMEM4LOAD26SM100_TMEM_LOAD_16dp32b32xES1G_S1E_NS4_39AutoVectorizingCopyWithAssumedAlignmentILi128EEENS4_14SM90_TMA_STOREES1E_S20_S20_EEEvvEEEEvNT_6ParamsE,"",@"SHT_CUDA_INFO"
	.sectionflags	@""
	.align	4


	//----- nvinfo : EIATTR_CUDA_API_VERSION
	.align		4
        /*0000*/ 	.byte	0x04, 0x37
        /*0002*/ 	.short	(.L_32 - .L_31)
.L_31:
        /*0004*/ 	.word	0x00000082


	//----- nvinfo : EIATTR_KPARAM_INFO
	.align		4
.L_32:
        /*0008*/ 	.byte	0x04, 0x17
        /*000a*/ 	.short	(.L_34 - .L_33)
.L_33:
        /*000c*/ 	.word	0x00000000
        /*0010*/ 	.short	0x0000
        /*0012*/ 	.short	0x0000
        /*0014*/ 	.byte	0x00, 0xf0, 0x01, 0x20


	//----- nvinfo : EIATTR_AT_ENTRY_FRAGMENTS
	.align		4
.L_34:
        /*0018*/ 	.byte	0x04, 0x4f
        /*001a*/ 	.short	(.L_36 - .L_35)


	//   ....[0]....
.L_35:
        /*001c*/ 	.word	0x00000006


	//----- nvinfo : EIATTR_RESERVED_SMEM_USED
	.align		4
.L_36:
        /*0020*/ 	.byte	0x01, 0x41
	.zero		2


	//----- nvinfo : EIATTR_SPARSE_MMA_MASK
	.align		4
        /*0024*/ 	.byte	0x03, 0x50
        /*0026*/ 	.short	0x0000


	//----- nvinfo : EIATTR_TCGEN05_1CTA_USED
	.align		4
        /*0028*/ 	.byte	0x01, 0x51
	.zero		2


	//----- nvinfo : EIATTR_MAXREG_COUNT
	.align		4
        /*002c*/ 	.byte	0x03, 0x1b
        /*002e*/ 	.short	0x00ff


	//----- nvinfo : EIATTR_NUM_BARRIERS
	.align		4
        /*0030*/ 	.byte	0x02, 0x4c
        /*0032*/ 	.byte	0x07
	.zero		1


	//----- nvinfo : EIATTR_EXTERNS
	.align		4
        /*0034*/ 	.byte	0x04, 0x0f
        /*0036*/ 	.short	(.L_38 - .L_37)


	//   ....[0]....
	.align		4
.L_37:
        /*0038*/ 	.word	index@(__assertfail)


	//----- nvinfo : EIATTR_MERCURY_ISA_VERSION
	.align		4
.L_38:
        /*003c*/ 	.byte	0x03, 0x5f
        /*003e*/ 	.short	0x0101


	//----- nvinfo : EIATTR_INT_WARP_WIDE_INSTR_OFFSETS
	.align		4
        /*0040*/ 	.byte	0x04, 0x31
        /*0042*/ 	.short	(.L_40 - .L_39)


	//   ....[0]....
.L_39:
        /*0044*/ 	.word	0x00003c10


	//   ....[1]....
        /*0048*/ 	.word	0x00003c30


	//   ....[2]....
        /*004c*/ 	.word	0x00003c60


	//   ....[3]....
        /*0050*/ 	.word	0x000047e0


	//   ....[4]....
        /*0054*/ 	.word	0x00004850


	//   ....[5]....
        /*0058*/ 	.word	0x00004920


	//   ....[6]....
        /*005c*/ 	.word	0x000049a0


	//   ....[7]....
        /*0060*/ 	.word	0x00004a90


	//   ....[8]....
        /*0064*/ 	.word	0x00004b10


	//   ....[9]....
        /*0068*/ 	.word	0x00004bf0


	//   ....[10]....
        /*006c*/ 	.word	0x00004ca0


	//----- nvinfo : EIATTR_COOP_GROUP_MASK_REGIDS
	.align		4
.L_40:
        /*0070*/ 	.byte	0x04, 0x29
        /*0072*/ 	.short	(.L_42 - .L_41)


	//   ....[0]....
.L_41:
        /*0074*/ 	.word	0xffffffff


	//   ....[1]....
        /*0078*/ 	.word	0xffffffff


	//   ....[2]....
        /*007c*/ 	.word	0xffffffff


	//   ....[3]....
        /*0080*/ 	.word	0xffffffff


	//   ....[4]....
        /*0084*/ 	.word	0xffffffff


	//   ....[5]....
        /*0088*/ 	.word	0xffffffff


	//   ....[6]....
        /*008c*/ 	.word	0xffffffff


	//   ....[7]....
        /*0090*/ 	.word	0xffffffff


	//   ....[8]....
        /*0094*/ 	.word	0xffffffff


	//   ....[9]....
        /*0098*/ 	.word	0xffffffff


	//   ....[10]....
        /*009c*/ 	.word	0xffffffff


	//   ....[11]....
        /*00a0*/ 	.word	0xffffffff


	//   ....[12]....
        /*00a4*/ 	.word	0xffffffff


	//   ....[13]....
        /*00a8*/ 	.word	0xffffffff


	//----- nvinfo : EIATTR_COOP_GROUP_INSTR_OFFSETS
	.align		4
.L_42:
        /*00ac*/ 	.byte	0x04, 0x28
        /*00ae*/ 	.short	(.L_44 - .L_43)


	//   ....[0]....
.L_43:
        /*00b0*/ 	.word	0x00000080


	//   ....[1]....
        /*00b4*/ 	.word	0x000004f0


	//   ....[2]....
        /*00b8*/ 	.word	0x000006a0


	//   ....[3]....
        /*00bc*/ 	.word	0x00000840


	//   ....[4]....
        /*00c0*/ 	.word	0x00000940


	//   ....[5]....
        /*00c4*/ 	.word	0x00000ab0


	//   ....[6]....
        /*00c8*/ 	.word	0x00000c50


	//   ....[7]....
        /*00cc*/ 	.word	0x00000e00


	//   ....[8]....
        /*00d0*/ 	.word	0x00002000


	//   ....[9]....
        /*00d4*/ 	.word	0x00002ee0


	//   ....[10]....
        /*00d8*/ 	.word	0x000030f0


	//   ....[11]....
        /*00dc*/ 	.word	0x00003120


	//   ....[12]....
        /*00e0*/ 	.word	0x00003af0


	//   ....[13]....
        /*00e4*/ 	.word	0x00003d20


	//----- nvinfo : EIATTR_VRC_CTA_INIT_COUNT
	.align		4
.L_44:
        /*00e8*/ 	.byte	0x02, 0x4a
        /*00ea*/ 	.byte	0x80
	.zero		1


	//----- nvinfo : EIATTR_SYSCALL_OFFSETS
	.align		4
        /*00ec*/ 	.byte	0x04, 0x46
        /*00ee*/ 	.short	(.L_46 - .L_45)


	//   ....[0]....
.L_45:
        /*00f0*/ 	.word	0x00005930


	//   ....[1]....
        /*00f4*/ 	.word	0x00005a70


	//   ....[2]....
        /*00f8*/ 	.word	0x000062a0


	//   ....[3]....
        /*00fc*/ 	.word	0x00007030


	//   ....[4]....
        /*0100*/ 	.word	0x00007d80


	//   ....[5]....
        /*0104*/ 	.word	0x00008b00


	//----- nvinfo : EIATTR_MBARRIER_INSTR_OFFSETS
	.align		4
.L_46:
        /*0108*/ 	.byte	0x04, 0x39
        /*010a*/ 	.short	(.L_48 - .L_47)


	//   ....[0]....
.L_47:
        /*010c*/ 	.word	0x00000610
        /*0110*/ 	.word	0x000000ff
        /*0114*/ 	.word	0x00000000
        /*0118*/ 	.short	0x0100
        /*011a*/ 	.byte	0x04
	.zero		1


	//   ....[1]....
        /*011c*/ 	.word	0x00000620
        /*0120*/ 	.word	0x000000ff
        /*0124*/ 	.word	0x00000020
        /*0128*/ 	.short	0x0100
        /*012a*/ 	.byte	0x04
	.zero		1


	//   ....[2]....
        /*012c*/ 	.word	0x00000630
        /*0130*/ 	.word	0x000000ff
        /*0134*/ 	.word	0x00000008
        /*0138*/ 	.short	0x0100
        /*013a*/ 	.byte	0x04
	.zero		1


	//   ....[3]....
        /*013c*/ 	.word	0x00000640
        /*0140*/ 	.word	0x000000ff
        /*0144*/ 	.word	0x00000028
        /*0148*/ 	.short	0x0100
        /*014a*/ 	.byte	0x04
	.zero		1


	//   ....[4]....
        /*014c*/ 	.word	0x00000650
        /*0150*/ 	.word	0x000000ff
        /*0154*/ 	.word	0x00000010
        /*0158*/ 	.short	0x0100
        /*015a*/ 	.byte	0x04
	.zero		1


	//   ....[5]....
        /*015c*/ 	.word	0x00000660
        /*0160*/ 	.word	0x000000ff
        /*0164*/ 	.word	0x00000030
        /*0168*/ 	.short	0x0100
        /*016a*/ 	.byte	0x04
	.zero		1


	//   ....[6]....
        /*016c*/ 	.word	0x00000670
        /*0170*/ 	.word	0x000000ff
        /*0174*/ 	.word	0x00000018
        /*0178*/ 	.short	0x0100
        /*017a*/ 	.byte	0x04
	.zero		1


	//   ....[7]....
        /*017c*/ 	.word	0x00000680
        /*0180*/ 	.word	0x000000ff
        /*0184*/ 	.word	0x00000038
        /*0188*/ 	.short	0x0100
        /*018a*/ 	.byte	0x04
	.zero		1


	//   ....[8]....
        /*018c*/ 	.word	0x000007b0
        /*0190*/ 	.word	0x000000ff
        /*0194*/ 	.word	0x00000040
        /*0198*/ 	.short	0x0100
        /*019a*/ 	.byte	0x04
	.zero		1


	//   ....[9]....
        /*019c*/ 	.word	0x000007c0
        /*01a0*/ 	.word	0x000000ff
        /*01a4*/ 	.word	0x00000060
        /*01a8*/ 	.short	0x0100
        /*01aa*/ 	.byte	0x04
	.zero		1


	//   ....[10]....
        /*01ac*/ 	.word	0x000007d0
        /*01b0*/ 	.word	0x000000ff
        /*01b4*/ 	.word	0x00000048
        /*01b8*/ 	.short	0x0100
        /*01ba*/ 	.byte	0x04
	.zero		1


	//   ....[11]....
        /*01bc*/ 	.word	0x000007e0
        /*01c0*/ 	.word	0x000000ff
        /*01c4*/ 	.word	0x00000068
        /*01c8*/ 	.short	0x0100
        /*01ca*/ 	.byte	0x04
	.zero		1


	//   ....[12]....
        /*01cc*/ 	.word	0x000007f0
        /*01d0*/ 	.word	0x000000ff
        /*01d4*/ 	.word	0x00000050
        /*01d8*/ 	.short	0x0100
        /*01da*/ 	.byte	0x04
	.zero		1


	//   ....[13]....
        /*01dc*/ 	.word	0x00000800
        /*01e0*/ 	.word	0x000000ff
        /*01e4*/ 	.word	0x00000070
        /*01e8*/ 	.short	0x0100
        /*01ea*/ 	.byte	0x04
	.zero		1


	//   ....[14]....
        /*01ec*/ 	.word	0x00000810
        /*01f0*/ 	.word	0x000000ff
        /*01f4*/ 	.word	0x00000058
        /*01f8*/ 	.short	0x0100
        /*01fa*/ 	.byte	0x04
	.zero		1


	//   ....[15]....
        /*01fc*/ 	.word	0x00000820
        /*0200*/ 	.word	0x000000ff
        /*0204*/ 	.word	0x00000078
        /*0208*/ 	.short	0x0100
        /*020a*/ 	.byte	0x04
	.zero		1


	//   ....[16]....
        /*020c*/ 	.word	0x00000910
        /*0210*/ 	.word	0x000000ff
        /*0214*/ 	.word	0x00000080
        /*0218*/ 	.short	0x0100
        /*021a*/ 	.byte	0x06
	.zero		1


	//   ....[17]....
        /*021c*/ 	.word	0x00000920
        /*0220*/ 	.word	0x000000ff
        /*0224*/ 	.word	0x00000088
        /*0228*/ 	.short	0x0100
        /*022a*/ 	.byte	0x06
	.zero		1


	//   ....[18]....
        /*022c*/ 	.word	0x00000a60
        /*0230*/ 	.word	0x000000ff
        /*0234*/ 	.word	0x00000090
        /*0238*/ 	.short	0x0100
        /*023a*/ 	.byte	0x06
	.zero		1


	//   ....[19]....
        /*023c*/ 	.word	0x00000a70
        /*0240*/ 	.word	0x000000ff
        /*0244*/ 	.word	0x000000a0
        /*0248*/ 	.short	0x0100
        /*024a*/ 	.byte	0x06
	.zero		1


	//   ....[20]....
        /*024c*/ 	.word	0x00000a80
        /*0250*/ 	.word	0x000000ff
        /*0254*/ 	.word	0x00000098
        /*0258*/ 	.short	0x0100
        /*025a*/ 	.byte	0x06
	.zero		1


	//   ....[21]....
        /*025c*/ 	.word	0x00000a90
        /*0260*/ 	.word	0x000000ff
        /*0264*/ 	.word	0x000000a8
        /*0268*/ 	.short	0x0100
        /*026a*/ 	.byte	0x06
	.zero		1


	//   ....[22]....
        /*026c*/ 	.word	0x00000bc0
        /*0270*/ 	.word	0x000000ff
        /*0274*/ 	.word	0x000000b0
        /*0278*/ 	.short	0x0100
        /*027a*/ 	.byte	0x04
	.zero		1


	//   ....[23]....
        /*027c*/ 	.word	0x00000bd0
        /*0280*/ 	.word	0x000000ff
        /*0284*/ 	.word	0x000000d0
        /*0288*/ 	.short	0x0100
        /*028a*/ 	.byte	0x04
	.zero		1


	//   ....[24]....
        /*028c*/ 	.word	0x00000be0
        /*0290*/ 	.word	0x000000ff
        /*0294*/ 	.word	0x000000b8
        /*0298*/ 	.short	0x0100
        /*029a*/ 	.byte	0x04
	.zero		1


	//   ....[25]....
        /*029c*/ 	.word	0x00000bf0
        /*02a0*/ 	.word	0x000000ff
        /*02a4*/ 	.word	0x000000d8
        /*02a8*/ 	.short	0x0100
        /*02aa*/ 	.byte	0x04
	.zero		1


	//   ....[26]....
        /*02ac*/ 	.word	0x00000c00
        /*02b0*/ 	.word	0x000000ff
        /*02b4*/ 	.word	0x000000c0
        /*02b8*/ 	.short	0x0100
        /*02ba*/ 	.byte	0x04
	.zero		1


	//   ....[27]....
        /*02bc*/ 	.word	0x00000c10
        /*02c0*/ 	.word	0x000000ff
        /*02c4*/ 	.word	0x000000e0
        /*02c8*/ 	.short	0x0100
        /*02ca*/ 	.byte	0x04
	.zero		1


	//   ....[28]....
        /*02cc*/ 	.word	0x00000c20
        /*02d0*/ 	.word	0x000000ff
        /*02d4*/ 	.word	0x000000c8
        /*02d8*/ 	.short	0x0100
        /*02da*/ 	.byte	0x04
	.zero		1


	//   ....[29]....
        /*02dc*/ 	.word	0x00000c30
        /*02e0*/ 	.word	0x000000ff
        /*02e4*/ 	.word	0x000000e8
        /*02e8*/ 	.short	0x0100
        /*02ea*/ 	.byte	0x04
	.zero		1


	//   ....[30]....
        /*02ec*/ 	.word	0x00000d20
        /*02f0*/ 	.word	0x000000ff
        /*02f4*/ 	.word	0x000000f0
        /*02f8*/ 	.short	0x0100
        /*02fa*/ 	.byte	0x04
	.zero		1


	//   ....[31]....
        /*02fc*/ 	.word	0x00000d30
        /*0300*/ 	.word	0x000000ff
        /*0304*/ 	.word	0x00000100
        /*0308*/ 	.short	0x0100
        /*030a*/ 	.byte	0x04
	.zero		1


	//   ....[32]....
        /*030c*/ 	.word	0x00000d40
        /*0310*/ 	.word	0x000000ff
        /*0314*/ 	.word	0x000000f8
        /*0318*/ 	.short	0x0100
        /*031a*/ 	.byte	0x04
	.zero		1


	//   ....[33]....
        /*031c*/ 	.word	0x00000d50
        /*0320*/ 	.word	0x000000ff
        /*0324*/ 	.word	0x00000108
        /*0328*/ 	.short	0x0100
        /*032a*/ 	.byte	0x04
	.zero		1


	//   ....[34]....
        /*032c*/ 	.word	0x000018b0
        /*0330*/ 	.word	0x00000000
        /*0334*/ 	.word	0x00000100
        /*0338*/ 	.short	0x010a
        /*033a*/ 	.byte	0xff
	.zero		1


	//   ....[35]....
        /*033c*/ 	.word	0x000018d0
        /*0340*/ 	.word	0x00000000
        /*0344*/ 	.word	0x000000f0
        /*0348*/ 	.short	0x0101
        /*034a*/ 	.byte	0xff
	.zero		1


	//   ....[36]....
        /*034c*/ 	.word	0x00001990
        /*0350*/ 	.word	0x000000ff
        /*0354*/ 	.word	0x00000020
        /*0358*/ 	.short	0x010a
        /*035a*/ 	.byte	0x04
	.zero		1


	//   ....[37]....
        /*035c*/ 	.word	0x00001a10
        /*0360*/ 	.word	0x000000ff
        /*0364*/ 	.word	0x00000020
        /*0368*/ 	.short	0x010a
        /*036a*/ 	.byte	0x21
	.zero		1


	//   ....[38]....
        /*036c*/ 	.word	0x00001ba0
        /*0370*/ 	.word	0x000000ff
        /*0374*/ 	.word	0x00000020
        /*0378*/ 	.short	0x010a
        /*037a*/ 	.byte	0x08
	.zero		1


	//   ....[39]....
        /*037c*/ 	.word	0x00001cc0
        /*0380*/ 	.word	0x000000ff
        /*0384*/ 	.word	0x00000088
        /*0388*/ 	.short	0x0101
        /*038a*/ 	.byte	0x07
	.zero		1


	//   ....[40]....
        /*038c*/ 	.word	0x00001ce0
        /*0390*/ 	.word	0x000000ff
        /*0394*/ 	.word	0x00000020
        /*0398*/ 	.short	0x010a
        /*039a*/ 	.byte	0x04
	.zero		1


	//   ....[41]....
        /*039c*/ 	.word	0x00001d60
        /*03a0*/ 	.word	0x000000ff
        /*03a4*/ 	.word	0x00000020
        /*03a8*/ 	.short	0x010a
        /*03aa*/ 	.byte	0x11
	.zero		1


	//   ....[42]....
        /*03ac*/ 	.word	0x00001ef0
        /*03b0*/ 	.word	0x000000ff
        /*03b4*/ 	.word	0x00000020
        /*03b8*/ 	.short	0x010a
        /*03ba*/ 	.byte	0x06
	.zero		1


	//   ....[43]....
        /*03bc*/ 	.word	0x00002030
        /*03c0*/ 	.word	0x00000003
        /*03c4*/ 	.word	0x00000090
        /*03c8*/ 	.short	0x010a
        /*03ca*/ 	.byte	0xff
	.zero		1


	//   ....[44]....
        /*03cc*/ 	.word	0x00002180
        /*03d0*/ 	.word	0x00000000
        /*03d4*/ 	.word	0x00000000
        /*03d8*/ 	.short	0x0101
        /*03da*/ 	.byte	0xff
	.zero		1


	//   ....[45]....
        /*03dc*/ 	.word	0x00002730
        /*03e0*/ 	.word	0x000000ff
        /*03e4*/ 	.word	0x00000000
        /*03e8*/ 	.short	0x010a
        /*03ea*/ 	.byte	0x04
	.zero		1


	//   ....[46]....
        /*03ec*/ 	.word	0x000027c0
        /*03f0*/ 	.word	0x000000ff
        /*03f4*/ 	.word	0x00000000
        /*03f8*/ 	.short	0x010a
        /*03fa*/ 	.byte	0x05
	.zero		1


	//   ....[47]....
        /*03fc*/ 	.word	0x00002850
        /*0400*/ 	.word	0x000000ff
        /*0404*/ 	.word	0x00000000
        /*0408*/ 	.short	0x010a
        /*040a*/ 	.byte	0x05
	.zero		1


	//   ....[48]....
        /*040c*/ 	.word	0x000028f0
        /*0410*/ 	.word	0x00000000
        /*0414*/ 	.word	0x00000000
        /*0418*/ 	.short	0x010a
        /*041a*/ 	.byte	0xff
	.zero		1


	//   ....[49]....
        /*041c*/ 	.word	0x00002a30
        /*0420*/ 	.word	0x00000002
        /*0424*/ 	.word	0x000000f0
        /*0428*/ 	.short	0x010a
        /*042a*/ 	.byte	0xff
	.zero		1


	//   ....[50]....
        /*042c*/ 	.word	0x00002a90
        /*0430*/ 	.word	0x00000004
        /*0434*/ 	.word	0x00000000
        /*0438*/ 	.short	0x0101
        /*043a*/ 	.byte	0xff
	.zero		1


	//   ....[51]....
        /*043c*/ 	.word	0x00002ab0
        /*0440*/ 	.word	0x000000ff
        /*0444*/ 	.word	0x000000a0
        /*0448*/ 	.short	0x010a
        /*044a*/ 	.byte	0x04
	.zero		1


	//   ....[52]....
        /*044c*/ 	.word	0x00002bd0
        /*0450*/ 	.word	0x00000002
        /*0454*/ 	.word	0x00000090
        /*0458*/ 	.short	0x010a
        /*045a*/ 	.byte	0xff
	.zero		1


	//   ....[53]....
        /*045c*/ 	.word	0x00002ce0
        /*0460*/ 	.word	0x00000002
        /*0464*/ 	.word	0x00000000
        /*0468*/ 	.short	0x0101
        /*046a*/ 	.byte	0xff
	.zero		1


	//   ....[54]....
        /*046c*/ 	.word	0x00002d70
        /*0470*/ 	.word	0x000000ff
        /*0474*/ 	.word	0x000000a0
        /*0478*/ 	.short	0x0106
        /*047a*/ 	.byte	0x04
	.zero		1


	//   ....[55]....
        /*047c*/ 	.word	0x00002d90
        /*0480*/ 	.word	0x000000ff
        /*0484*/ 	.word	0x000000a0
        /*0488*/ 	.short	0x010a
        /*048a*/ 	.byte	0x04
	.zero		1


	//   ....[56]....
        /*048c*/ 	.word	0x00002e20
        /*0490*/ 	.word	0x000000ff
        /*0494*/ 	.word	0x000000a0
        /*0498*/ 	.short	0x0106
        /*049a*/ 	.byte	0x07
	.zero		1


	//   ....[57]....
        /*049c*/ 	.word	0x00002e60
        /*04a0*/ 	.word	0x00000000
        /*04a4*/ 	.word	0x000000a0
        /*04a8*/ 	.short	0x010a
        /*04aa*/ 	.byte	0xff
	.zero		1


	//   ....[58]....
        /*04ac*/ 	.word	0x00003380
        /*04b0*/ 	.word	0x00000000
        /*04b4*/ 	.word	0x00000090
        /*04b8*/ 	.short	0x010a
        /*04ba*/ 	.byte	0xff
	.zero		1


	//   ....[59]....
        /*04bc*/ 	.word	0x00003480
        /*04c0*/ 	.word	0x00000003
        /*04c4*/ 	.word	0x00000000
        /*04c8*/ 	.short	0x0101
        /*04ca*/ 	.byte	0xff
	.zero		1


	//   ....[60]....
        /*04cc*/ 	.word	0x00003490
        /*04d0*/ 	.word	0x000000ff
        /*04d4*/ 	.word	0x00000000
        /*04d8*/ 	.short	0x010a
        /*04da*/ 	.byte	0x04
	.zero		1


	//   ....[61]....
        /*04dc*/ 	.word	0x00003510
        /*04e0*/ 	.word	0x000000ff
        /*04e4*/ 	.word	0x000000d0
        /*04e8*/ 	.short	0x010a
        /*04ea*/ 	.byte	0x17
	.zero		1


	//   ....[62]....
        /*04ec*/ 	.word	0x000035f0
        /*04f0*/ 	.word	0x000000ff
        /*04f4*/ 	.word	0x00000000
        /*04f8*/ 	.short	0x010a
        /*04fa*/ 	.byte	0x05
	.zero		1


	//   ....[63]....
        /*04fc*/ 	.word	0x00003730
        /*0500*/ 	.word	0x000000ff
        /*0504*/ 	.word	0x00000000
        /*0508*/ 	.short	0x010a
        /*050a*/ 	.byte	0x04
	.zero		1


	//   ....[64]....
        /*050c*/ 	.word	0x00003920
        /*0510*/ 	.word	0x000000ff
        /*0514*/ 	.word	0x00000000
        /*0518*/ 	.short	0x010a
        /*051a*/ 	.byte	0x04
	.zero		1


	//   ....[65]....
        /*051c*/ 	.word	0x000039b0
        /*0520*/ 	.word	0x000000ff
        /*0524*/ 	.word	0x00000000
        /*0528*/ 	.short	0x010a
        /*052a*/ 	.byte	0x05
	.zero		1


	//   ....[66]....
        /*052c*/ 	.word	0x00003a40
        /*0530*/ 	.word	0x000000ff
        /*0534*/ 	.word	0x00000000
        /*0538*/ 	.short	0x010a
        /*053a*/ 	.byte	0x05
	.zero		1


	//   ....[67]....
        /*053c*/ 	.word	0x00003ad0
        /*0540*/ 	.word	0x000000ff
        /*0544*/ 	.word	0x00000000
        /*0548*/ 	.short	0x010a
        /*054a*/ 	.byte	0x04
	.zero		1


	//   ....[68]....
        /*054c*/ 	.word	0x00003fe0
        /*0550*/ 	.word	0x0000000c
        /*0554*/ 	.word	0x00000090
        /*0558*/ 	.short	0x010a
        /*055a*/ 	.byte	0xff
	.zero		1


	//   ....[69]....
        /*055c*/ 	.word	0x00004150
        /*0560*/ 	.word	0x00000000
        /*0564*/ 	.word	0x00000000
        /*0568*/ 	.short	0x0101
        /*056a*/ 	.byte	0xff
	.zero		1


	//   ....[70]....
        /*056c*/ 	.word	0x000045e0
        /*0570*/ 	.word	0x000000ff
        /*0574*/ 	.word	0x00000088
        /*0578*/ 	.short	0x010a
        /*057a*/ 	.byte	0x15
	.zero		1


	//   ....[71]....
        /*057c*/ 	.word	0x00004760
        /*0580*/ 	.word	0x000000ff
        /*0584*/ 	.word	0x00000060
        /*0588*/ 	.short	0x010a
        /*058a*/ 	.byte	0x15
	.zero		1


	//   ....[72]....
        /*058c*/ 	.word	0x000048d0
        /*0590*/ 	.word	0x000000ff
        /*0594*/ 	.word	0x00000040
        /*0598*/ 	.short	0x010b
        /*059a*/ 	.byte	0x15
	.zero		1


	//   ....[73]....
        /*059c*/ 	.word	0x000048e0
        /*05a0*/ 	.word	0x000000ff
        /*05a4*/ 	.word	0x00000000
        /*05a8*/ 	.short	0x0101
        /*05aa*/ 	.byte	0x28
	.zero		1


	//   ....[74]....
        /*05ac*/ 	.word	0x000048f0
        /*05b0*/ 	.word	0x000000ff
        /*05b4*/ 	.word	0x00000068
        /*05b8*/ 	.short	0x010a
        /*05ba*/ 	.byte	0x15
	.zero		1


	//   ....[75]....
        /*05bc*/ 	.word	0x00004a40
        /*05c0*/ 	.word	0x000000ff
        /*05c4*/ 	.word	0x00000048
        /*05c8*/ 	.short	0x010b
        /*05ca*/ 	.byte	0x15
	.zero		1


	//   ....[76]....
        /*05cc*/ 	.word	0x00004a50
        /*05d0*/ 	.word	0x000000ff
        /*05d4*/ 	.word	0x00000000
        /*05d8*/ 	.short	0x0101
        /*05da*/ 	.byte	0x27
	.zero		1


	//   ....[77]....
        /*05dc*/ 	.word	0x00004a60
        /*05e0*/ 	.word	0x000000ff
        /*05e4*/ 	.word	0x00000070
        /*05e8*/ 	.short	0x010a
        /*05ea*/ 	.byte	0x15
	.zero		1


	//   ....[78]....
        /*05ec*/ 	.word	0x00004ba0
        /*05f0*/ 	.word	0x000000ff
        /*05f4*/ 	.word	0x00000050
        /*05f8*/ 	.short	0x010b
        /*05fa*/ 	.byte	0x15
	.zero		1


	//   ....[79]....
        /*05fc*/ 	.word	0x00004bb0
        /*0600*/ 	.word	0x000000ff
        /*0604*/ 	.word	0x00000000
        /*0608*/ 	.short	0x0101
        /*060a*/ 	.byte	0x26
	.zero		1


	//   ....[80]....
        /*060c*/ 	.word	0x00004bc0
        /*0610*/ 	.word	0x000000ff
        /*0614*/ 	.word	0x00000078
        /*0618*/ 	.short	0x010a
        /*061a*/ 	.byte	0x15
	.zero		1


	//   ....[81]....
        /*061c*/ 	.word	0x00004db0
        /*0620*/ 	.word	0x000000ff
        /*0624*/ 	.word	0x00000058
        /*0628*/ 	.short	0x010b
        /*062a*/ 	.byte	0x15
	.zero		1


	//   ....[82]....
        /*062c*/ 	.word	0x00004dc0
        /*0630*/ 	.word	0x000000ff
        /*0634*/ 	.word	0x00000000
        /*0638*/ 	.short	0x0101
        /*063a*/ 	.byte	0x25
	.zero		1


	//   ....[83]....
        /*063c*/ 	.word	0x00004df0
        /*0640*/ 	.word	0x000000ff
        /*0644*/ 	.word	0x00000060
        /*0648*/ 	.short	0x010a
        /*064a*/ 	.byte	0x15
	.zero		1


	//   ....[84]....
        /*064c*/ 	.word	0x00004e10
        /*0650*/ 	.word	0x000000ff
        /*0654*/ 	.word	0x00000068
        /*0658*/ 	.short	0x010a
        /*065a*/ 	.byte	0x15
	.zero		1


	//   ....[85]....
        /*065c*/ 	.word	0x00004e30
        /*0660*/ 	.word	0x000000ff
        /*0664*/ 	.word	0x00000070
        /*0668*/ 	.short	0x010a
        /*066a*/ 	.byte	0x15
	.zero		1


	//   ....[86]....
        /*066c*/ 	.word	0x00004e70
        /*0670*/ 	.word	0x00000000
        /*0674*/ 	.word	0x00000078
        /*0678*/ 	.short	0x010a
        /*067a*/ 	.byte	0xff
	.zero		1


	//   ....[87]....
        /*067c*/ 	.word	0x000051c0
        /*0680*/ 	.word	0x00000003
        /*0684*/ 	.word	0x00000090
        /*0688*/ 	.short	0x010a
        /*068a*/ 	.byte	0xff
	.zero		1


	//   ....[88]....
        /*068c*/ 	.word	0x00005340
        /*0690*/ 	.word	0x00000000
        /*0694*/ 	.word	0x00000000
        /*0698*/ 	.short	0x0101
        /*069a*/ 	.byte	0xff
	.zero		1


	//   ....[89]....
        /*069c*/ 	.word	0x00005e90
        /*06a0*/ 	.word	0x00000002
        /*06a4*/ 	.word	0x00000040
        /*06a8*/ 	.short	0x010a
        /*06aa*/ 	.byte	0xff
	.zero		1


	//   ....[90]....
        /*06ac*/ 	.word	0x00005f00
        /*06b0*/ 	.word	0x00000047
        /*06b4*/ 	.word	0x000000b0
        /*06b8*/ 	.short	0x010a
        /*06ba*/ 	.byte	0xff
	.zero		1


	//   ....[91]....
        /*06bc*/ 	.word	0x00005ff0
        /*06c0*/ 	.word	0x00000002
        /*06c4*/ 	.word	0x00000040
        /*06c8*/ 	.short	0x010a
        /*06ca*/ 	.byte	0xff
	.zero		1


	//   ....[92]....
        /*06cc*/ 	.word	0x00006100
        /*06d0*/ 	.word	0x00000000
        /*06d4*/ 	.word	0x00000000
        /*06d8*/ 	.short	0x0101
        /*06da*/ 	.byte	0xff
	.zero		1


	//   ....[93]....
        /*06dc*/ 	.word	0x00006180
        /*06e0*/ 	.word	0x00000047
        /*06e4*/ 	.word	0x000000b0
        /*06e8*/ 	.short	0x010a
        /*06ea*/ 	.byte	0xff
	.zero		1


	//   ....[94]....
        /*06ec*/ 	.word	0x00006cd0
        /*06f0*/ 	.word	0x00000070
        /*06f4*/ 	.word	0x00000040
        /*06f8*/ 	.short	0x010a
        /*06fa*/ 	.byte	0xff
	.zero		1


	//   ....[95]....
        /*06fc*/ 	.word	0x00006da0
        /*0700*/ 	.word	0x00000070
        /*0704*/ 	.word	0x00000040
        /*0708*/ 	.short	0x010a
        /*070a*/ 	.byte	0xff
	.zero		1


	//   ....[96]....
        /*070c*/ 	.word	0x00006eb0
        /*0710*/ 	.word	0x00000000
        /*0714*/ 	.word	0x00000000
        /*0718*/ 	.short	0x0101
        /*071a*/ 	.byte	0xff
	.zero		1


	//   ....[97]....
        /*071c*/ 	.word	0x00007a20
        /*0720*/ 	.word	0x00000070
        /*0724*/ 	.word	0x00000040
        /*0728*/ 	.short	0x010a
        /*072a*/ 	.byte	0xff
	.zero		1


	//   ....[98]....
        /*072c*/ 	.word	0x00007af0
        /*0730*/ 	.word	0x00000070
        /*0734*/ 	.word	0x00000040
        /*0738*/ 	.short	0x010a
        /*073a*/ 	.byte	0xff
	.zero		1


	//   ....[99]....
        /*073c*/ 	.word	0x00007c00
        /*0740*/ 	.word	0x00000000
        /*0744*/ 	.word	0x00000000
        /*0748*/ 	.short	0x0101
        /*074a*/ 	.byte	0xff
	.zero		1


	//   ....[100]....
        /*074c*/ 	.word	0x000087a0
        /*0750*/ 	.word	0x00000066
        /*0754*/ 	.word	0x00000040
        /*0758*/ 	.short	0x010a
        /*075a*/ 	.byte	0xff
	.zero		1


	//   ....[101]....
        /*075c*/ 	.word	0x00008870
        /*0760*/ 	.word	0x00000066
        /*0764*/ 	.word	0x00000040
        /*0768*/ 	.short	0x010a
        /*076a*/ 	.byte	0xff
	.zero		1


	//   ....[102]....
        /*076c*/ 	.word	0x00008980
        /*0770*/ 	.word	0x00000000
        /*0774*/ 	.word	0x00000000
        /*0778*/ 	.short	0x0101
        /*077a*/ 	.byte	0xff
	.zero		1


	//   ....[103]....
        /*077c*/ 	.word	0x00008e10
        /*0780*/ 	.word	0x000000ff
        /*0784*/ 	.word	0x00000000
        /*0788*/ 	.short	0x0101
        /*078a*/ 	.byte	0x04
	.zero		1


	//   ....[104]....
        /*078c*/ 	.word	0x00009620
        /*0790*/ 	.word	0x00000000
        /*0794*/ 	.word	0x00000100
        /*0798*/ 	.short	0x010a
        /*079a*/ 	.byte	0xff
	.zero		1


	//   ....[105]....
        /*079c*/ 	.word	0x00009680
        /*07a0*/ 	.word	0x00000000
        /*07a4*/ 	.word	0x00000020
        /*07a8*/ 	.short	0x010a
        /*07aa*/ 	.byte	0xff
	.zero		1


	//   ....[106]....
        /*07ac*/ 	.word	0x000096e0
        /*07b0*/ 	.word	0x00000000
        /*07b4*/ 	.word	0x00000020
        /*07b8*/ 	.short	0x010a
        /*07ba*/ 	.byte	0xff
	.zero		1


	//   ....[107]....
        /*07bc*/ 	.word	0x00009730
        /*07c0*/ 	.word	0x00000003
        /*07c4*/ 	.word	0x00000090
        /*07c8*/ 	.short	0x010a
        /*07ca*/ 	.byte	0xff
	.zero		1


	//   ....[108]....
        /*07cc*/ 	.word	0x00009790
        /*07d0*/ 	.word	0x00000000
        /*07d4*/ 	.word	0x00000000
        /*07d8*/ 	.short	0x010a
        /*07da*/ 	.byte	0xff
	.zero		1


	//   ....[109]....
        /*07dc*/ 	.word	0x000097f0
        /*07e0*/ 	.word	0x00000000
        /*07e4*/ 	.word	0x00000000
        /*07e8*/ 	.short	0x010a
        /*07ea*/ 	.byte	0xff
	.zero		1


	//   ....[110]....
        /*07ec*/ 	.word	0x00009850
        /*07f0*/ 	.word	0x00000000
        /*07f4*/ 	.word	0x00000000
        /*07f8*/ 	.short	0x010a
        /*07fa*/ 	.byte	0xff
	.zero		1


	//   ....[111]....
        /*07fc*/ 	.word	0x000098a0
        /*0800*/ 	.word	0x00000002
        /*0804*/ 	.word	0x000000f0
        /*0808*/ 	.short	0x010a
        /*080a*/ 	.byte	0xff
	.zero		1


	//   ....[112]....
        /*080c*/ 	.word	0x00009900
        /*0810*/ 	.word	0x00000002
        /*0814*/ 	.word	0x000000a0
        /*0818*/ 	.short	0x010a
        /*081a*/ 	.byte	0xff
	.zero		1


	//   ....[113]....
        /*081c*/ 	.word	0x00009950
        /*0820*/ 	.word	0x00000002
        /*0824*/ 	.word	0x00000090
        /*0828*/ 	.short	0x010a
        /*082a*/ 	.byte	0xff
	.zero		1


	//   ....[114]....
        /*082c*/ 	.word	0x000099b0
        /*0830*/ 	.word	0x00000000
        /*0834*/ 	.word	0x000000a0
        /*0838*/ 	.short	0x010a
        /*083a*/ 	.byte	0xff
	.zero		1


	//   ....[115]....
        /*083c*/ 	.word	0x00009a00
        /*0840*/ 	.word	0x00000000
        /*0844*/ 	.word	0x00000090
        /*0848*/ 	.short	0x010a
        /*084a*/ 	.byte	0xff
	.zero		1


	//   ....[116]....
        /*084c*/ 	.word	0x00009a60
        /*0850*/ 	.word	0x00000003
        /*0854*/ 	.word	0x000000d0
        /*0858*/ 	.short	0x010a
        /*085a*/ 	.byte	0xff
	.zero		1


	//   ....[117]....
        /*085c*/ 	.word	0x00009ac0
        /*0860*/ 	.word	0x00000000
        /*0864*/ 	.word	0x00000000
        /*0868*/ 	.short	0x010a
        /*086a*/ 	.byte	0xff
	.zero		1


	//   ....[118]....
        /*086c*/ 	.word	0x00009b20
        /*0870*/ 	.word	0x00000000
        /*0874*/ 	.word	0x00000000
        /*0878*/ 	.short	0x010a
        /*087a*/ 	.byte	0xff
	.zero		1


	//   ....[119]....
        /*087c*/ 	.word	0x00009b80
        /*0880*/ 	.word	0x00000000
        /*0884*/ 	.word	0x00000000
        /*0888*/ 	.short	0x010a
        /*088a*/ 	.byte	0xff
	.zero		1


	//   ....[120]....
        /*088c*/ 	.word	0x00009be0
        /*0890*/ 	.word	0x00000000
        /*0894*/ 	.word	0x00000000
        /*0898*/ 	.short	0x010a
        /*089a*/ 	.byte	0xff
	.zero		1


	//   ....[121]....
        /*089c*/ 	.word	0x00009c40
        /*08a0*/ 	.word	0x00000000
        /*08a4*/ 	.word	0x00000000
        /*08a8*/ 	.short	0x010a
        /*08aa*/ 	.byte	0xff
	.zero		1


	//   ....[122]....
        /*08ac*/ 	.word	0x00009c90
        /*08b0*/ 	.word	0x0000000c
        /*08b4*/ 	.word	0x00000090
        /*08b8*/ 	.short	0x010a
        /*08ba*/ 	.byte	0xff
	.zero		1


	//   ....[123]....
        /*08bc*/ 	.word	0x00009cf0
        /*08c0*/ 	.word	0x00000000
        /*08c4*/ 	.word	0x00000088
        /*08c8*/ 	.short	0x010a
        /*08ca*/ 	.byte	0xff
	.zero		1


	//   ....[124]....
        /*08cc*/ 	.word	0x00009d50
        /*08d0*/ 	.word	0x00000000
        /*08d4*/ 	.word	0x00000060
        /*08d8*/ 	.short	0x010a
        /*08da*/ 	.byte	0xff
	.zero		1


	//   ....[125]....
        /*08dc*/ 	.word	0x00009db0
        /*08e0*/ 	.word	0x00000000
        /*08e4*/ 	.word	0x00000068
        /*08e8*/ 	.short	0x010a
        /*08ea*/ 	.byte	0xff
	.zero		1


	//   ....[126]....
        /*08ec*/ 	.word	0x00009e10
        /*08f0*/ 	.word	0x00000000
        /*08f4*/ 	.word	0x00000070
        /*08f8*/ 	.short	0x010a
        /*08fa*/ 	.byte	0xff
	.zero		1


	//   ....[127]....
        /*08fc*/ 	.word	0x00009e70
        /*0900*/ 	.word	0x00000000
        /*0904*/ 	.word	0x00000078
        /*0908*/ 	.short	0x010a
        /*090a*/ 	.byte	0xff
	.zero		1


	//   ....[128]....
        /*090c*/ 	.word	0x00009ed0
        /*0910*/ 	.word	0x00000000
        /*0914*/ 	.word	0x00000060
        /*0918*/ 	.short	0x010a
        /*091a*/ 	.byte	0xff
	.zero		1


	//   ....[129]....
        /*091c*/ 	.word	0x00009f30
        /*0920*/ 	.word	0x00000000
        /*0924*/ 	.word	0x00000068
        /*0928*/ 	.short	0x010a
        /*092a*/ 	.byte	0xff
	.zero		1


	//   ....[130]....
        /*092c*/ 	.word	0x00009f90
        /*0930*/ 	.word	0x00000000
        /*0934*/ 	.word	0x00000070
        /*0938*/ 	.short	0x010a
        /*093a*/ 	.byte	0xff
	.zero		1


	//   ....[131]....
        /*093c*/ 	.word	0x00009fe0
        /*0940*/ 	.word	0x00000003
        /*0944*/ 	.word	0x00000090
        /*0948*/ 	.short	0x010a
        /*094a*/ 	.byte	0xff
	.zero		1


	//   ....[132]....
        /*094c*/ 	.word	0x0000a030
        /*0950*/ 	.word	0x00000002
        /*0954*/ 	.word	0x00000040
        /*0958*/ 	.short	0x010a
        /*095a*/ 	.byte	0xff
	.zero		1


	//   ....[133]....
        /*095c*/ 	.word	0x0000a080
        /*0960*/ 	.word	0x00000047
        /*0964*/ 	.word	0x000000b0
        /*0968*/ 	.short	0x010a
        /*096a*/ 	.byte	0xff
	.zero		1


	//   ....[134]....
        /*096c*/ 	.word	0x0000a0d0
        /*0970*/ 	.word	0x00000070
        /*0974*/ 	.word	0x00000040
        /*0978*/ 	.short	0x010a
        /*097a*/ 	.byte	0xff
	.zero		1


	//   ....[135]....
        /*097c*/ 	.word	0x0000a120
        /*0980*/ 	.word	0x00000070
        /*0984*/ 	.word	0x00000040
        /*0988*/ 	.short	0x010a
        /*098a*/ 	.byte	0xff
	.zero		1


	//   ....[136]....
        /*098c*/ 	.word	0x0000a170
        /*0990*/ 	.word	0x00000066
        /*0994*/ 	.word	0x00000040
        /*0998*/ 	.short	0x010a
        /*099a*/ 	.byte	0xff
	.zero		1


	//----- nvinfo : EIATTR_NUM_MBARRIERS
	.align		4
.L_48:
        /*099c*/ 	.byte	0x03, 0x38
        /*099e*/ 	.short	0x0022


	//----- nvinfo : EIATTR_EXIT_INSTR_OFFSETS
	.align		4
        /*09a0*/ 	.byte	0x04, 0x1c
        /*09a2*/ 	.short	(.L_50 - .L_49)


	//   ....[0]....
.L_49:
        /*09a4*/ 	.word	0x00002920


	//   ....[1]....
        /*09a8*/ 	.word	0x00002e30


	//   ....[2]....
        /*09ac*/ 	.word	0x00002e90


	//   ....[3]....
        /*09b0*/ 	.word	0x00003d30


	//   ....[4]....
        /*09b4*/ 	.word	0x00004ea0


	//   ....[5]....
        /*09b8*/ 	.word	0x00004ee0


	//   ....[6]....
        /*09bc*/ 	.word	0x00009610


	//----- nvinfo : EIATTR_MAX_THREADS
	.align		4
.L_50:
        /*09c0*/ 	.byte	0x04, 0x05
        /*09c2*/ 	.short	(.L_52 - .L_51)
.L_51:
        /*09c4*/ 	.word	0x00000100
        /*09c8*/ 	.word	0x00000001
        /*09cc*/ 	.word	0x00000001


	//----- nvinfo : EIATTR_CRS_STACK_SIZE
	.align		4
.L_52:
        /*09d0*/ 	.byte	0x04, 0x1e
        /*09d2*/ 	.short	(.L_54 - .L_53)
.L_53:
        /*09d4*/ 	.word	0x00000000


	//----- nvinfo : EIATTR_CBANK_PARAM_SIZE
	.align		4
.L_54:
        /*09d8*/ 	.byte	0x03, 0x19
        /*09da*/ 	.short	0x0800


	//----- nvinfo : EIATTR_PARAM_CBANK
	.align		4
        /*09dc*/ 	.byte	0x04, 0x0a
        /*09de*/ 	.short	(.L_56 - .L_55)
	.align		4
.L_55:
        /*09e0*/ 	.word	index@(.nv.constant0._ZN7cutlass13device_kernelINS_4gemm6kernel13GemmUniversalIN4cute5tupleIJiiiiEEENS1_10collective13CollectiveMmaINS1_35MainloopSm100TmaUmmaWarpSpecializedILi4ELi2ELi4ENS5_IJNS4_1CILi1EEENSA_ILi2EEESB_EEEEENS5_IJNSA_ILi64EEENSA_ILi256EEESF_EEENS_12float_e5m2_tENS5_IJlSB_lEEESI_SJ_NS4_8TiledMMAINS4_8MMA_AtomIJNS4_10MMA_TraitsINS4_19SM100_MMA_F8F6F4_SSEJSI_SI_fSF_SG_NS4_17integral_constantINS4_4UMMA5MajorELSQ_0EEESR_NSO_INSP_7ScaleInELSS_0EEEST_EEEEEENS4_6LayoutINS5_IJSB_SB_SB_EEENS5_IJNSA_ILi0EEESY_SY_EEEEENS5_IJNS4_10UnderscoreES11_S11_EEEEENS4_23SM90_TMA_LOAD_MULTICASTENS4_14ComposedLayoutINS4_7SwizzleILi2ELi4ELi3EEENS4_18smem_ptr_flag_bitsILi8EEENSW_INS5_IJNSA_ILi8EEESF_EEENS5_IJSF_SB_EEEEEEEvNS4_8identityENS4_13SM90_TMA_LOADES1E_vS1F_EENS_8epilogue10collective18CollectiveEpilogueINS1I_23Sm100TmaWarpSpecializedILi4ELi2ELi32ELb0ELb0EEEJSH_NS5_IJNSW_ISF_SB_EES1N_EEESI_SJ_SI_SJ_NS1I_6fusion15FusionCallbacksIS1M_NS1P_17LinearCombinationISI_fSI_fLNS_15FloatRoundStyleE2EEESH_S1O_JEEENS4_5SM1004TMEM4LOAD26SM100_TMEM_LOAD_16dp32b32xES1G_S1E_NS4_39AutoVectorizingCopyWithAssumedAlignmentILi128EEENS4_14SM90_TMA_STOREES1E_S20_S20_EEEvvEEEEvNT_6ParamsE)
        /*09e4*/ 	.short	0x0380
        /*09e6*/ 	.short	0x0800


	//----- nvinfo : EIATTR_SW_WAR
	.align		4
.L_56:
        /*09e8*/ 	.byte	0x04, 0x36
        /*09ea*/ 	.short	(.L_58 - .L_57)
.L_57:
        /*09ec*/ 	.word	0x00000008
.L_58:


//--------------------- .nv.callgraph             --------------------------
	.section	.nv.callgraph,"",@"SHT_CUDA_CALLGRAPH"
	.align	4
	.sectionentsize	8
	.align		4
        /*0000*/ 	.word	0x00000000
	.align		4
        /*0004*/ 	.word	0xffffffff
	.align		4
        /*0008*/ 	.word	index@(_ZN7cutlass13device_kernelINS_4gemm6kernel13GemmUniversalIN4cute5tupleIJiiiiEEENS1_10collective13CollectiveMmaINS1_35MainloopSm100TmaUmmaWarpSpecializedILi4ELi2ELi4ENS5_IJNS4_1CILi1EEENSA_ILi2EEESB_EEEEENS5_IJNSA_ILi64EEENSA_ILi256EEESF_EEENS_12float_e5m2_tENS5_IJlSB_lEEESI_SJ_NS4_8TiledMMAINS4_8MMA_AtomIJNS4_10MMA_TraitsINS4_19SM100_MMA_F8F6F4_SSEJSI_SI_fSF_SG_NS4_17integral_constantINS4_4UMMA5MajorELSQ_0EEESR_NSO_INSP_7ScaleInELSS_0EEEST_EEEEEENS4_6LayoutINS5_IJSB_SB_SB_EEENS5_IJNSA_ILi0EEESY_SY_EEEEENS5_IJNS4_10UnderscoreES11_S11_EEEEENS4_23SM90_TMA_LOAD_MULTICASTENS4_14ComposedLayoutINS4_7SwizzleILi2ELi4ELi3EEENS4_18smem_ptr_flag_bitsILi8EEENSW_INS5_IJNSA_ILi8EEESF_EEENS5_IJSF_SB_EEEEEEEvNS4_8identityENS4_13SM90_TMA_LOADES1E_vS1F_EENS_8epilogue10collective18CollectiveEpilogueINS1I_23Sm100TmaWarpSpecializedILi4ELi2ELi32ELb0ELb0EEEJSH_NS5_IJNSW_ISF_SB_EES1N_EEESI_SJ_SI_SJ_NS1I_6fusion15FusionCallbacksIS1M_NS1P_17LinearCombinationISI_fSI_fLNS_15FloatRoundStyleE2EEESH_S1O_JEEENS4_5SM1004TMEM4LOAD26SM100_TMEM_LOAD_16dp32b32xES1G_S1E_NS4_39AutoVectorizingCopyWithAssumedAlignmentILi128EEENS4_14SM90_TMA_STOREES1E_S20_S20_EEEvvEEEEvNT_6ParamsE)
	.align		4
        /*000c*/ 	.word	index@(__assertfail)
	.align		4
        /*0010*/ 	.word	0x00000000
	.align		4
        /*0014*/ 	.word	0xfffffffe
	.align		4
        /*0018*/ 	.word	0x00000000
	.align		4
        /*001c*/ 	.word	0xfffffffd
	.align		4
        /*0020*/ 	.word	0x00000000
	.align		4
        /*0024*/ 	.word	0xfffffffc


//--------------------- .nv.constant4             --------------------------
	.section	.nv.constant4,"a",@progbits
	.align	8
	.align		8
.nv.constant4:
        /*0000*/ 	.dword	__assertfail
	.align		8
        /*0008*/ 	.dword	__unnamed_1
	.align		8
        /*0010*/ 	.dword	__unnamed_2
	.align		8
        /*0018*/ 	.dword	__unnamed_3
	.align		8
        /*0020*/ 	.dword	_ZN39_INTERNAL_c3e9799a_4_k_cu_25ae5985_82014cuda3std3__45__cpo5beginE
	.align		8
        /*0028*/ 	.dword	_ZN39_INTERNAL_c3e9799a_4_k_cu_25ae5985_82014cuda3std3__45__cpo3endE
	.align		8
        /*0030*/ 	.dword	_ZN39_INTERNAL_c3e9799a_4_k_cu_25ae5985_82014cuda3std3__45__cpo6cbeginE
	.align		8
        /*0038*/ 	.dword	_ZN39_INTERNAL_c3e9799a_4_k_cu_25ae5985_82014cuda3std3__45__cpo4cendE
	.align		8
        /*0040*/ 	.dword	_ZN39_INTERNAL_c3e9799a_4_k_cu_25ae5985_82014cuda3std3__441_GLOBAL__N__c3e9799a_4_k_cu_25ae5985_82016ignoreE
	.align		8
        /*0048*/ 	.dword	_ZN39_INTERNAL_c3e9799a_4_k_cu_25ae5985_82014cuda3std3__419piecewise_constructE
	.align		8
        /*0050*/ 	.dword	_ZN39_INTERNAL_c3e9799a_4_k_cu_25ae5985_82014cuda3std3__48in_placeE
	.align		8
        /*0058*/ 	.dword	_ZN39_INTERNAL_c3e9799a_4_k_cu_25ae5985_82014cuda3std6ranges3__45__cpo4swapE
	.align		8
        /*0060*/ 	.dword	_ZN39_INTERNAL_c3e9799a_4_k_cu_25ae5985_82014cuda3std6ranges3__45__cpo9iter_moveE
	.align		8
        /*0068*/ 	.dword	_ZN39_INTERNAL_c3e9799a_4_k_cu_25ae5985_82014cute7productE
	.align		8
        /*0070*/ 	.dword	_ZN39_INTERNAL_c3e9799a_4_k_cu_25ae5985_82014cute1_E
	.align		8
        /*0078*/ 	.dword	$str$25
	.align		8
        /*0080*/ 	.dword	$str$26
	.align		8
        /*0088*/ 	.dword	$str$27
	.align		8
        /*0090*/ 	.dword	$str$28


//--------------------- .text._ZN7cutlass13device_kernelINS_4gemm6kernel13GemmUniversalIN4cute5tupleIJiiiiEEENS1_10collective13CollectiveMmaINS1_35MainloopSm100TmaUmmaWarpSpecializedILi4ELi2ELi4ENS5_IJNS4_1CILi1EEENSA_ILi2EEESB_EEEEENS5_IJNSA_ILi64EEENSA_ILi256EEESF_EEENS_12float_e5m2_tENS5_IJlSB_lEEESI_SJ_NS4_8TiledMMAINS4_8MMA_AtomIJNS4_10MMA_TraitsINS4_19SM100_MMA_F8F6F4_SSEJSI_SI_fSF_SG_NS4_17integral_constantINS4_4UMMA5MajorELSQ_0EEESR_NSO_INSP_7ScaleInELSS_0EEEST_EEEEEENS4_6LayoutINS5_IJSB_SB_SB_EEENS5_IJNSA_ILi0EEESY_SY_EEEEENS5_IJNS4_10UnderscoreES11_S11_EEEEENS4_23SM90_TMA_LOAD_MULTICASTENS4_14ComposedLayoutINS4_7SwizzleILi2ELi4ELi3EEENS4_18smem_ptr_flag_bitsILi8EEENSW_INS5_IJNSA_ILi8EEESF_EEENS5_IJSF_SB_EEEEEEEvNS4_8identityENS4_13SM90_TMA_LOADES1E_vS1F_EENS_8epilogue10collective18CollectiveEpilogueINS1I_23Sm100TmaWarpSpecializedILi4ELi2ELi32ELb0ELb0EEEJSH_NS5_IJNSW_ISF_SB_EES1N_EEESI_SJ_SI_SJ_NS1I_6fusion15FusionCallbacksIS1M_NS1P_17LinearCombinationISI_fSI_fLNS_15FloatRoundStyleE2EEESH_S1O_JEEENS4_5SM1004TMEM4LOAD26SM100_TMEM_LOAD_16dp32b32xES1G_S1E_NS4_39AutoVectorizingCopyWithAssumedAlignmentILi128EEENS4_14SM90_TMA_STOREES1E_S20_S20_EEEvvEEEEvNT_6ParamsE --------------------------
	.section	.text._ZN7cutlass13device_kernelINS_4gemm6kernel13GemmUniversalIN4cute5tupleIJiiiiEEENS1_10collective13CollectiveMmaINS1_35MainloopSm100TmaUmmaWarpSpecializedILi4ELi2ELi4ENS5_IJNS4_1CILi1EEENSA_ILi2EEESB_EEEEENS5_IJNSA_ILi64EEENSA_ILi256EEESF_EEENS_12float_e5m2_tENS5_IJlSB_lEEESI_SJ_NS4_8TiledMMAINS4_8MMA_AtomIJNS4_10MMA_TraitsINS4_19SM100_MMA_F8F6F4_SSEJSI_SI_fSF_SG_NS4_17integral_constantINS4_4UMMA5MajorELSQ_0EEESR_NSO_INSP_7ScaleInELSS_0EEEST_EEEEEENS4_6LayoutINS5_IJSB_SB_SB_EEENS5_IJNSA_ILi0EEESY_SY_EEEEENS5_IJNS4_10UnderscoreES11_S11_EEEEENS4_23SM90_TMA_LOAD_MULTICASTENS4_14ComposedLayoutINS4_7SwizzleILi2ELi4ELi3EEENS4_18smem_ptr_flag_bitsILi8EEENSW_INS5_IJNSA_ILi8EEESF_EEENS5_IJSF_SB_EEEEEEEvNS4_8identityENS4_13SM90_TMA_LOADES1E_vS1F_EENS_8epilogue10collective18CollectiveEpilogueINS1I_23Sm100TmaWarpSpecializedILi4ELi2ELi32ELb0ELb0EEEJSH_NS5_IJNSW_ISF_SB_EES1N_EEESI_SJ_SI_SJ_NS1I_6fusion15FusionCallbacksIS1M_NS1P_17LinearCombinationISI_fSI_fLNS_15FloatRoundStyleE2EEESH_S1O_JEEENS4_5SM1004TMEM4LOAD26SM100_TMEM_LOAD_16dp32b32xES1G_S1E_NS4_39AutoVectorizingCopyWithAssumedAlignmentILi128EEENS4_14SM90_TMA_STOREES1E_S20_S20_EEEvvEEEEvNT_6ParamsE,"ax",@progbits
	.align	128
.text._ZN7cutlass13device_kernelINS_4gemm6kernel13GemmUniversalIN4cute5tupleIJiiiiEEENS1_10collective13CollectiveMmaINS1_35MainloopSm100TmaUmmaWarpSpecializedILi4ELi2ELi4ENS5_IJNS4_1CILi1EEENSA_ILi2EEESB_EEEEENS5_IJNSA_ILi64EEENSA_ILi256EEESF_EEENS_12float_e5m2_tENS5_IJlSB_lEEESI_SJ_NS4_8TiledMMAINS4_8MMA_AtomIJNS4_10MMA_TraitsINS4_19SM100_MMA_F8F6F4_SSEJSI_SI_fSF_SG_NS4_17integral_constantINS4_4UMMA5MajorELSQ_0EEESR_NSO_INSP_7ScaleInELSS_0EEEST_EEEEEENS4_6LayoutINS5_IJSB_SB_SB_EEENS5_IJNSA_ILi0EEESY_SY_EEEEENS5_IJNS4_10UnderscoreES11_S11_EEEEENS4_23SM90_TMA_LOAD_MULTICASTENS4_14ComposedLayoutINS4_7SwizzleILi2ELi4ELi3EEENS4_18smem_ptr_flag_bitsILi8EEENSW_INS5_IJNSA_ILi8EEESF_EEENS5_IJSF_SB_EEEEEEEvNS4_8identityENS4_13SM90_TMA_LOADES1E_vS1F_EENS_8epilogue10collective18CollectiveEpilogueINS1I_23Sm100TmaWarpSpecializedILi4ELi2ELi32ELb0ELb0EEEJSH_NS5_IJNSW_ISF_SB_EES1N_EEESI_SJ_SI_SJ_NS1I_6fusion15FusionCallbacksIS1M_NS1P_17LinearCombinationISI_fSI_fLNS_15FloatRoundStyleE2EEESH_S1O_JEEENS4_5SM1004TMEM4LOAD26SM100_TMEM_LOAD_16dp32b32xES1G_S1E_NS4_39AutoVectorizingCopyWithAssumedAlignmentILi128EEENS4_14SM90_TMA_STOREES1E_S20_S20_EEEvvEEEEvNT_6ParamsE:
        .type           _ZN7cutlass13device_kernelINS_4gemm6kernel13GemmUniversalIN4cute5tupleIJiiiiEEENS1_10collective13CollectiveMmaINS1_35MainloopSm100TmaUmmaWarpSpecializedILi4ELi2ELi4ENS5_IJNS4_1CILi1EEENSA_ILi2EEESB_EEEEENS5_IJNSA_ILi64EEENSA_ILi256EEESF_EEENS_12float_e5m2_tENS5_IJlSB_lEEESI_SJ_NS4_8TiledMMAINS4_8MMA_AtomIJNS4_10MMA_TraitsINS4_19SM100_MMA_F8F6F4_SSEJSI_SI_fSF_SG_NS4_17integral_constantINS4_4UMMA5MajorELSQ_0EEESR_NSO_INSP_7ScaleInELSS_0EEEST_EEEEEENS4_6LayoutINS5_IJSB_SB_SB_EEENS5_IJNSA_ILi0EEESY_SY_EEEEENS5_IJNS4_10UnderscoreES11_S11_EEEEENS4_23SM90_TMA_LOAD_MULTICASTENS4_14ComposedLayoutINS4_7SwizzleILi2ELi4ELi3EEENS4_18smem_ptr_flag_bitsILi8EEENSW_INS5_IJNSA_ILi8EEESF_EEENS5_IJSF_SB_EEEEEEEvNS4_8identityENS4_13SM90_TMA_LOADES1E_vS1F_EENS_8epilogue10collective18CollectiveEpilogueINS1I_23Sm100TmaWarpSpecializedILi4ELi2ELi32ELb0ELb0EEEJSH_NS5_IJNSW_ISF_SB_EES1N_EEESI_SJ_SI_SJ_NS1I_6fusion15FusionCallbacksIS1M_NS1P_17LinearCombinationISI_fSI_fLNS_15FloatRoundStyleE2EEESH_S1O_JEEENS4_5SM1004TMEM4LOAD26SM100_TMEM_LOAD_16dp32b32xES1G_S1E_NS4_39AutoVectorizingCopyWithAssumedAlignmentILi128EEENS4_14SM90_TMA_STOREES1E_S20_S20_EEEvvEEEEvNT_6ParamsE,@function
        .size           _ZN7cutlass13device_kernelINS_4gemm6kernel13GemmUniversalIN4cute5tupleIJiiiiEEENS1_10collective13CollectiveMmaINS1_35MainloopSm100TmaUmmaWarpSpecializedILi4ELi2ELi4ENS5_IJNS4_1CILi1EEENSA_ILi2EEESB_EEEEENS5_IJNSA_ILi64EEENSA_ILi256EEESF_EEENS_12float_e5m2_tENS5_IJlSB_lEEESI_SJ_NS4_8TiledMMAINS4_8MMA_AtomIJNS4_10MMA_TraitsINS4_19SM100_MMA_F8F6F4_SSEJSI_SI_fSF_SG_NS4_17integral_constantINS4_4UMMA5MajorELSQ_0EEESR_NSO_INSP_7ScaleInELSS_0EEEST_EEEEEENS4_6LayoutINS5_IJSB_SB_SB_EEENS5_IJNSA_ILi0EEESY_SY_EEEEENS5_IJNS4_10UnderscoreES11_S11_EEEEENS4_23SM90_TMA_LOAD_MULTICASTENS4_14ComposedLayoutINS4_7SwizzleILi2ELi4ELi3EEENS4_18smem_ptr_flag_bitsILi8EEENSW_INS5_IJNSA_ILi8EEESF_EEENS5_IJSF_SB_EEEEEEEvNS4_8identityENS4_13SM90_TMA_LOADES1E_vS1F_EENS_8epilogue10collective18CollectiveEpilogueINS1I_23Sm100TmaWarpSpecializedILi4ELi2ELi32ELb0ELb0EEEJSH_NS5_IJNSW_ISF_SB_EES1N_EEESI_SJ_SI_SJ_NS1I_6fusion15FusionCallbacksIS1M_NS1P_17LinearCombinationISI_fSI_fLNS_15FloatRoundStyleE2EEESH_S1O_JEEENS4_5SM1004TMEM4LOAD26SM100_TMEM_LOAD_16dp32b32xES1G_S1E_NS4_39AutoVectorizingCopyWithAssumedAlignmentILi128EEENS4_14SM90_TMA_STOREES1E_S20_S20_EEEvvEEEEvNT_6ParamsE,(.L_x_177 - _ZN7cutlass13device_kernelINS_4gemm6kernel13GemmUniversalIN4cute5tupleIJiiiiEEENS1_10collective13CollectiveMmaINS1_35MainloopSm100TmaUmmaWarpSpecializedILi4ELi2ELi4ENS5_IJNS4_1CILi1EEENSA_ILi2EEESB_EEEEENS5_IJNSA_ILi64EEENSA_ILi256EEESF_EEENS_12float_e5m2_tENS5_IJlSB_lEEESI_SJ_NS4_8TiledMMAINS4_8MMA_AtomIJNS4_10MMA_TraitsINS4_19SM100_MMA_F8F6F4_SSEJSI_SI_fSF_SG_NS4_17integral_constantINS4_4UMMA5MajorELSQ_0EEESR_NSO_INSP_7ScaleInELSS_0EEEST_EEEEEENS4_6LayoutINS5_IJSB_SB_SB_EEENS5_IJNSA_ILi0EEESY_SY_EEEEENS5_IJNS4_10UnderscoreES11_S11_EEEEENS4_23SM90_TMA_LOAD_MULTICASTENS4_14ComposedLayoutINS4_7SwizzleILi2ELi4ELi3EEENS4_18smem_ptr_flag_bitsILi8EEENSW_INS5_IJNSA_ILi8EEESF_EEENS5_IJSF_SB_EEEEEEEvNS4_8identityENS4_13SM90_TMA_LOADES1E_vS1F_EENS_8epilogue10collective18CollectiveEpilogueINS1I_23Sm100TmaWarpSpecializedILi4ELi2ELi32ELb0ELb0EEEJSH_NS5_IJNSW_ISF_SB_EES1N_EEESI_SJ_SI_SJ_NS1I_6fusion15FusionCallbacksIS1M_NS1P_17LinearCombinationISI_fSI_fLNS_15FloatRoundStyleE2EEESH_S1O_JEEENS4_5SM1004TMEM4LOAD26SM100_TMEM_LOAD_16dp32b32xES1G_S1E_NS4_39AutoVectorizingCopyWithAssumedAlignmentILi128EEENS4_14SM90_TMA_STOREES1E_S20_S20_EEEvvEEEEvNT_6ParamsE)
        .other          _ZN7cutlass13device_kernelINS_4gemm6kernel13GemmUniversalIN4cute5tupleIJiiiiEEENS1_10collective13CollectiveMmaINS1_35MainloopSm100TmaUmmaWarpSpecializedILi4ELi2ELi4ENS5_IJNS4_1CILi1EEENSA_ILi2EEESB_EEEEENS5_IJNSA_ILi64EEENSA_ILi256EEESF_EEENS_12float_e5m2_tENS5_IJlSB_lEEESI_SJ_NS4_8TiledMMAINS4_8MMA_AtomIJNS4_10MMA_TraitsINS4_19SM100_MMA_F8F6F4_SSEJSI_SI_fSF_SG_NS4_17integral_constantINS4_4UMMA5MajorELSQ_0EEESR_NSO_INSP_7ScaleInELSS_0EEEST_EEEEEENS4_6LayoutINS5_IJSB_SB_SB_EEENS5_IJNSA_ILi0EEESY_SY_EEEEENS5_IJNS4_10UnderscoreES11_S11_EEEEENS4_23SM90_TMA_LOAD_MULTICASTENS4_14ComposedLayoutINS4_7SwizzleILi2ELi4ELi3EEENS4_18smem_ptr_flag_bitsILi8EEENSW_INS5_IJNSA_ILi8EEESF_EEENS5_IJSF_SB_EEEEEEEvNS4_8identityENS4_13SM90_TMA_LOADES1E_vS1F_EENS_8epilogue10collective18CollectiveEpilogueINS1I_23Sm100TmaWarpSpecializedILi4ELi2ELi32ELb0ELb0EEEJSH_NS5_IJNSW_ISF_SB_EES1N_EEESI_SJ_SI_SJ_NS1I_6fusion15FusionCallbacksIS1M_NS1P_17LinearCombinationISI_fSI_fLNS_15FloatRoundStyleE2EEESH_S1O_JEEENS4_5SM1004TMEM4LOAD26SM100_TMEM_LOAD_16dp32b32xES1G_S1E_NS4_39AutoVectorizingCopyWithAssumedAlignmentILi128EEENS4_14SM90_TMA_STOREES1E_S20_S20_EEEvvEEEEvNT_6ParamsE,@"STO_CUDA_ENTRY STV_DEFAULT"
_ZN7cutlass13device_kernelINS_4gemm6kernel13GemmUniversalIN4cute5tupleIJiiiiEEENS1_10collective13CollectiveMmaINS1_35MainloopSm100TmaUmmaWarpSpecializedILi4ELi2ELi4ENS5_IJNS4_1CILi1EEENSA_ILi2EEESB_EEEEENS5_IJNSA_ILi64EEENSA_ILi256EEESF_EEENS_12float_e5m2_tENS5_IJlSB_lEEESI_SJ_NS4_8TiledMMAINS4_8MMA_AtomIJNS4_10MMA_TraitsINS4_19SM100_MMA_F8F6F4_SSEJSI_SI_fSF_SG_NS4_17integral_constantINS4_4UMMA5MajorELSQ_0EEESR_NSO_INSP_7ScaleInELSS_0EEEST_EEEEEENS4_6LayoutINS5_IJSB_SB_SB_EEENS5_IJNSA_ILi0EEESY_SY_EEEEENS5_IJNS4_10UnderscoreES11_S11_EEEEENS4_23SM90_TMA_LOAD_MULTICASTENS4_14ComposedLayoutINS4_7SwizzleILi2ELi4ELi3EEENS4_18smem_ptr_flag_bitsILi8EEENSW_INS5_IJNSA_ILi8EEESF_EEENS5_IJSF_SB_EEEEEEEvNS4_8identityENS4_13SM90_TMA_LOADES1E_vS1F_EENS_8epilogue10collective18CollectiveEpilogueINS1I_23Sm100TmaWarpSpecializedILi4ELi2ELi32ELb0ELb0EEEJSH_NS5_IJNSW_ISF_SB_EES1N_EEESI_SJ_SI_SJ_NS1I_6fusion15FusionCallbacksIS1M_NS1P_17LinearCombinationISI_fSI_fLNS_15FloatRoundStyleE2EEESH_S1O_JEEENS4_5SM1004TMEM4LOAD26SM100_TMEM_LOAD_16dp32b32xES1G_S1E_NS4_39AutoVectorizingCopyWithAssumedAlignmentILi128EEENS4_14SM90_TMA_STOREES1E_S20_S20_EEEvvEEEEvNT_6ParamsE:
[----:B------:R-:W1:Y:S01]  /*0000*/  LDC R1, c[0x0][0x37c] ;  /* 0x0000df00ff017b82 */ /* 0x000e620000000800 */
[----:B------:R-:W2:Y:S01]  /*0010*/  S2R R95, SR_TID.X ;  /* 0x00000000005f7919 */ /* 0x000ea20000002100 */
[----:B------:R-:W3:Y:S01]  /*0020*/  LDCU.64 UR8, c[0x0][0x890] ;  /* 0x00011200ff0877ac */ /* 0x000ee20008000a00 */
[----:B------:R-:W-:Y:S02]  /*0030*/  PRMT R85, RZ, 0x7610, R85 ;  /* 0x00007610ff557816 */ /* 0x000fe40000000055 */
[----:B------:R-:W-:Y:S01]  /*0040*/  ELECT P3, URZ, PT ;  /* 0x0000000000ff782f */ /* 0x000fe20003860000 */
[----:B---3--:R-:W-:-:S04]  /*0050*/  UISETP.NE.U32.AND UP0, UPT, UR8, URZ, UPT ;  /* 0x000000ff0800728c */ /* 0x008fc8000bf05070 */
[----:B------:R-:W-:Y:S01]  /*0060*/  UISETP.NE.AND.EX UP0, UPT, UR9, URZ, UPT, UP0 ;  /* 0x000000ff0900728c */ /* 0x000fe2000bf05300 */
[----:B--2---:R-:W-:-:S05]  /*0070*/  SHF.R.U32.HI R86, RZ, 0x5, R95 ;  /* 0x00000005ff567819 */ /* 0x004fca000001165f */
[----:B------:R-:W2:Y:S02]  /*0080*/  SHFL.IDX PT, R0, R86, RZ, 0x1f ;  /* 0x00001fff56007589 */ /* 0x000ea400000e0000 */
[----:B--2---:R-:W-:Y:S01]  /*0090*/  R2UR UR17, R0 ;  /* 0x00000000001172ca */ /* 0x004fe200000e0000 */
[----:B-1----:R-:W-:-:S14]  /*00a0*/  BRA.U UP0, `(.L_x_0) ;  /* 0x0000000100307547 */ /* 0x002fdc000b800000 */
[----:B------:R-:W1:Y:S02]  /*00b0*/  LDCU.64 UR4, c[0x0][0x888] ;  /* 0x00011100ff0477ac */ /* 0x000e640008000a00 */
[----:B-1----:R-:W-:-:S04]  /*00c0*/  UISETP.NE.U32.AND UP0, UPT, UR4, URZ, UPT ;  /* 0x000000ff0400728c */ /* 0x002fc8000bf05070 */
[----:B------:R-:W-:-:S09]  /*00d0*/  UISETP.NE.AND.EX UP0, UPT, UR5, URZ, UPT, UP0 ;  /* 0x000000ff0500728c */ /* 0x000fd2000bf05300 */
[----:B------:R-:W-:Y:S05]  /*00e0*/  BRA.U !UP0, `(.L_x_1) ;  /* 0x0000000108147547 */ /* 0x000fea000b800000 */
[----:B------:R-:W1:Y:S01]  /*00f0*/  LDC.64 R2, c[0x0][0x888] ;  /* 0x00022200ff027b82 */ /* 0x000e620000000a00 */
[----:B------:R-:W1:Y:S02]  /*0100*/  LDCU.64 UR4, c[0x0][0x358] ;  /* 0x00006b00ff0477ac */ /* 0x000e640008000a00 */
[----:B-1----:R1:W5:Y:S01]  /*0110*/  LDG.E R41, desc[UR4][R2.64] ;  /* 0x0000000402297981 */ /* 0x002362000c1e1900 */
[----:B------:R-:W-:Y:S01]  /*0120*/  HFMA2 R85, -RZ, RZ, 0, 5.9604644775390625e-08 ;  /* 0x00000001ff557431 */ /* 0x000fe200000001ff */
[----:B------:R-:W-:Y:S05]  /*0130*/  BRA `(.L_x_0) ;  /* 0x00000000000c7947 */ /* 0x000fea0003800000 */
.L_x_1:
[----:B------:R-:W1:Y:S01]  /*0140*/  LDCU UR4, c[0x0][0x880] ;  /* 0x00011000ff0477ac */ /* 0x000e620008000800 */
[----:B------:R-:W-:Y:S01]  /*0150*/  HFMA2 R85, -RZ, RZ, 0, 5.9604644775390625e-08 ;  /* 0x00000001ff557431 */ /* 0x000fe200000001ff */
[----:B-1----:R-:W-:-:S07]  /*0160*/  MOV R41, UR4 ;  /* 0x0000000400297c02 */ /* 0x002fce0008000f00 */
.L_x_0:
[----:B------:R-:W2:Y:S02]  /*0170*/  LDCU.64 UR4, c[0x0][0x8b0] ;  /* 0x00011600ff0477ac */ /* 0x000ea40008000a00 */
[----:B--2---:R-:W-:-:S04]  /*0180*/  UISETP.NE.U32.AND UP0, UPT, UR4, URZ, UPT ;  /* 0x000000ff0400728c */ /* 0x004fc8000bf05070 */
[----:B------:R-:W-:-:S09]  /*0190*/  UISETP.NE.AND.EX UP0, UPT, UR5, URZ, UPT, UP0 ;  /* 0x000000ff0500728c */ /* 0x000fd2000bf05300 */
[----:B------:R-:W-:Y:S05]  /*01a0*/  BRA.U UP0, `(.L_x_2) ;  /* 0x0000000100287547 */ /* 0x000fea000b800000 */
[----:B------:R-:W2:Y:S02]  /*01b0*/  LDCU.64 UR4, c[0x0][0x8a8] ;  /* 0x00011500ff0477ac */ /* 0x000ea40008000a00 */
[----:B--2---:R-:W-:-:S04]  /*01c0*/  UISETP.NE.U32.AND UP0, UPT, UR4, URZ, UPT ;  /* 0x000000ff0400728c */ /* 0x004fc8000bf05070 */
[----:B------:R-:W-:-:S09]  /*01d0*/  UISETP.NE.AND.EX UP0, UPT, UR5, URZ, UPT, UP0 ;  /* 0x000000ff0500728c */ /* 0x000fd2000bf05300 */
[----:B------:R-:W-:Y:S05]  /*01e0*/  BRA.U !UP0, `(.L_x_3) ;  /* 0x0000000108107547 */ /* 0x000fea000b800000 */
[----:B------:R-:W2:Y:S01]  /*01f0*/  LDC.64 R38, c[0x0][0x8a8] ;  /* 0x00022a00ff267b82 */ /* 0x000ea20000000a00 */
[----:B------:R-:W2:Y:S02]  /*0200*/  LDCU.64 UR4, c[0x0][0x358] ;  /* 0x00006b00ff0477ac */ /* 0x000ea40008000a00 */
[----:B--2---:R2:W5:Y:S01]  /*0210*/  LDG.E R38, desc[UR4][R38.64] ;  /* 0x0000000426267981 */ /* 0x004562000c1e1900 */
[----:B------:R-:W-:Y:S05]  /*0220*/  BRA `(.L_x_2) ;  /* 0x0000000000087947 */ /* 0x000fea0003800000 */
.L_x_3:
[----:B------:R-:W2:Y:S02]  /*0230*/  LDCU UR4, c[0x0][0x8a0] ;  /* 0x00011400ff0477ac */ /* 0x000ea40008000800 */
[----:B--2---:R-:W-:Y:S02]  /*0240*/  MOV R38, UR4 ;  /* 0x0000000400267c02 */ /* 0x004fe40008000f00 */
.L_x_2:
[----:B------:R-:W-:Y:S01]  /*0250*/  IMAD.U32 R0, RZ, RZ, UR17 ;  /* 0x00000011ff007e24 */ /* 0x000fe2000f8e00ff */
[----:B------:R-:W-:Y:S04]  /*0260*/  BSSY.RECONVERGENT B0, `(.L_x_4) ;  /* 0x000000c000007945 */ /* 0x000fe80003800200 */
[C---:B------:R-:W-:Y:S02]  /*0270*/  ISETP.NE.OR P1, PT, R0.reuse, 0x1, !P3 ;  /* 0x000000010000780c */ /* 0x040fe40005f25670 */
[----:B------:R-:W-:-:S11]  /*0280*/  ISETP.NE.OR P0, PT, R0, 0x3, !P3 ;  /* 0x000000030000780c */ /* 0x000fd60005f05670 */
[----:B------:R-:W-:Y:S05]  /*0290*/  @P1 BRA `(.L_x_5) ;  /* 0x0000000000201947 */ /* 0x000fea0003800000 */
[----:B------:R-:W3:Y:S02]  /*02a0*/  LDCU.64 UR4, c[0x0][0x348] ;  /* 0x00006900ff0477ac */ /* 0x000ee40008000a00 */
[----:B---3--:R-:W-:Y:S02]  /*02b0*/  UIADD3 UR6, UP1, UPT, UR4, 0x80, URZ ;  /* 0x0000008004067890 */ /* 0x008fe4000ff3e0ff */
[----:B------:R-:W-:Y:S02]  /*02c0*/  UIADD3 UR4, UP0, UPT, UR4, 0x180, URZ ;  /* 0x0000018004047890 */ /* 0x000fe4000ff1e0ff */
[----:B------:R-:W-:Y:S02]  /*02d0*/  UIADD3.X UR7, UPT, UPT, URZ, UR5, URZ, UP1, !UPT ;  /* 0x00000005ff077290 */ /* 0x000fe40008ffe4ff */
[----:B------:R-:W-:-:S07]  /*02e0*/  UIADD3.X UR5, UPT, UPT, URZ, UR5, URZ, UP0, !UPT ;  /* 0x00000005ff057290 */ /* 0x000fce00087fe4ff */
[----:B------:R3:W-:Y:S02]  /*02f0*/  UTMACCTL.PF [UR6] ;  /* 0x00000000060079b9 */ /* 0x0007e40008040000 */
[----:B------:R3:W-:Y:S02]  /*0300*/  UTMACCTL.PF [UR4] ;  /* 0x00000000040079b9 */ /* 0x0007e40008040000 */
[----:B---3--:R-:W-:Y:S01]  /*0310*/  NOP ;  /* 0x0000000000007918 */ /* 0x008fe20000000000 */
.L_x_5:
[----:B------:R-:W-:Y:S05]  /*0320*/  BSYNC.RECONVERGENT B0 ;  /* 0x0000000000007941 */ /* 0x000fea0003800200 */
.L_x_4:
[----:B------:R-:W-:Y:S04]  /*0330*/  BSSY.RECONVERGENT B0, `(.L_x_6) ;  /* 0x000000a000007945 */ /* 0x000fe80003800200 */
        /* <DEDUP_REMOVED lines=9> */
.L_x_7:
[----:B------:R-:W-:Y:S05]  /*03d0*/  BSYNC.RECONVERGENT B0 ;  /* 0x0000000000007941 */ /* 0x000fea0003800200 */
.L_x_6:
[----:B------:R-:W3:Y:S01]  /*03e0*/  LDCU.64 UR4, c[0x0][0x888] ;  /* 0x00011100ff0477ac */ /* 0x000ee20008000a00 */
[----:B------:R-:W-:Y:S02]  /*03f0*/  UISETP.EQ.U32.AND UP1, UPT, UR8, URZ, UPT ;  /* 0x000000ff0800728c */ /* 0x000fe4000bf22070 */
[----:B------:R-:W-:Y:S02]  /*0400*/  UPLOP3.LUT UP3, UPT, UPT, UPT, UPT, 0x80, 0x8 ;  /* 0x000000000008789c */ /* 0x000fe40003f6f070 */
[----:B---3--:R-:W-:-:S04]  /*0410*/  UISETP.NE.U32.AND UP0, UPT, UR4, URZ, UPT ;  /* 0x000000ff0400728c */ /* 0x008fc8000bf05070 */
[----:B------:R-:W-:-:S04]  /*0420*/  UISETP.NE.AND.EX UP0, UPT, UR5, URZ, UPT, UP0 ;  /* 0x000000ff0500728c */ /* 0x000fc8000bf05300 */
[----:B------:R-:W-:-:S04]  /*0430*/  UISETP.EQ.OR.EX UP2, UPT, UR9, URZ, !UP0, UP1 ;  /* 0x000000ff0900728c */ /* 0x000fc8000c742710 */
[----:B------:R-:W-:-:S06]  /*0440*/  UP2UR UR4, UPR, URZ, 0x4 ;  /* 0x00000004ff047883 */ /* 0x000fcc0008000000 */
[----:B------:R-:W-:Y:S01]  /*0450*/  MOV R88, UR4 ;  /* 0x0000000400587c02 */ /* 0x000fe20008000f00 */
[----:B------:R-:W-:Y:S06]  /*0460*/  BRA.U !UP2, `(.L_x_8) ;  /* 0x000000010a207547 */ /* 0x000fec000b800000 */
[----:B------:R-:W-:Y:S01]  /*0470*/  UISETP.NE.U32.AND UP1, UPT, UR8, URZ, UPT ;  /* 0x000000ff0800728c */ /* 0x000fe2000bf25070 */
[----:B-----5:R-:W-:Y:S01]  /*0480*/  FSETP.NEU.AND P0, PT, R41, RZ, PT ;  /* 0x000000ff2900720b */ /* 0x020fe20003f0d000 */
[----:B------:R-:W-:Y:S02]  /*0490*/  USEL UR4, URZ, 0xffffffff, UP0 ;  /* 0xffffffffff047887 */ /* 0x000fe40008000000 */
[----:B------:R-:W-:-:S10]  /*04a0*/  UISETP.NE.AND.EX UP1, UPT, UR9, URZ, UPT, UP1 ;  /* 0x000000ff0900728c */ /* 0x000fd4000bf25310 */
[----:B------:R-:W-:Y:S01]  /*04b0*/  VOTEU.ANY UP0, P0 ;  /* 0x0000000000ff7886 */ /* 0x000fe20000000100 */
[----:B------:R-:W-:-:S04]  /*04c0*/  @!UP1 USEL UR4, URZ, 0xffffffff, UP0 ;  /* 0xffffffffff049887 */ /* 0x000fc80008000000 */
[----:B------:R-:W-:-:S04]  /*04d0*/  ULOP3.LUT UR4, UR4, 0x1, URZ, 0xc0, !UPT ;  /* 0x0000000104047892 */ /* 0x000fc8000f8ec0ff */
[----:B------:R-:W-:-:S11]  /*04e0*/  UISETP.NE.U32.AND UP3, UPT, UR4, 0x1, UPT ;  /* 0x000000010400788c */ /* 0x000fd6000bf65070 */
.L_x_8:
[----:B-1----:R-:W1:Y:S01]  /*04f0*/  SHFL.IDX PT, R2, R86, RZ, 0x1f ;  /* 0x00001fff56027589 */ /* 0x002e6200000e0000 */
[----:B------:R-:W-:-:S04]  /*0500*/  UISETP.NE.AND UP0, UPT, UR17, 0x2, UPT ;  /* 0x000000021100788c */ /* 0x000fc8000bf05270 */
[----:B------:R-:W-:Y:S01]  /*0510*/  USEL UR48, URZ, 0x1, UP0 ;  /* 0x00000001ff307887 */ /* 0x000fe20008000000 */
[----:B-1----:R-:W-:-:S13]  /*0520*/  ISETP.NE.AND P0, PT, R2, RZ, PT ;  /* 0x000000ff0200720c */ /* 0x002fda0003f05270 */
[----:B------:R-:W-:Y:S05]  /*0530*/  @P0 BRA `(.L_x_9) ;  /* 0x0000000000580947 */ /* 0x000fea0003800000 */
[----:B------:R-:W1:Y:S01]  /*0540*/  S2UR UR4, SR_CgaCtaId ;  /* 0x00000000000479c3 */ /* 0x000e620000008800 */
[----:B------:R-:W-:Y:S01]  /*0550*/  UMOV UR5, 0x400 ;  /* 0x0000040000057882 */ /* 0x000fe20000000000 */
[----:B------:R-:W-:Y:S01]  /*0560*/  UMOV UR8, 0x1 ;  /* 0x0000000100087882 */ /* 0x000fe20000000000 */
[----:B------:R-:W-:Y:S01]  /*0570*/  UMOV UR6, 0x2 ;  /* 0x0000000200067882 */ /* 0x000fe20000000000 */
[----:B------:R-:W-:-:S04]  /*0580*/  UIADD3 UR8, UPT, UPT, -UR8, 0x100000, URZ ;  /* 0x0010000008087890 */ /* 0x000fc8000fffe1ff */
[----:B------:R-:W-:Y:S02]  /*0590*/  USHF.L.U32 UR9, UR8, 0xb, URZ ;  /* 0x0000000b08097899 */ /* 0x000fe400080006ff */
[----:B------:R-:W-:Y:S02]  /*05a0*/  USHF.L.U32 UR8, UR8, 0x1, URZ ;  /* 0x0000000108087899 */ /* 0x000fe400080006ff */
[----:B------:R-:W-:-:S04]  /*05b0*/  UIADD3 UR6, UPT, UPT, -UR6, 0x100000, URZ ;  /* 0x0010000006067890 */ /* 0x000fc8000fffe1ff */
[----:B------:R-:W-:Y:S02]  /*05c0*/  USHF.L.U32 UR7, UR6, 0xb, URZ ;  /* 0x0000000b06077899 */ /* 0x000fe400080006ff */
[----:B------:R-:W-:Y:S01]  /*05d0*/  USHF.L.U32 UR6, UR6, 0x1, URZ ;  /* 0x0000000106067899 */ /* 0x000fe200080006ff */
[----:B------:R-:W-:Y:S01]  /*05e0*/  ELECT P0, URZ, PT ;  /* 0x0000000000ff782f */ /* 0x000fe20003800000 */
[----:B-1----:R-:W-:Y:S01]  /*05f0*/  ULEA UR4, UR4, UR5, 0x18 ;  /* 0x0000000504047291 */ /* 0x002fe2000f8ec0ff */
[----:B------:R-:W1:Y:S11]  /*0600*/  FENCE.VIEW.ASYNC.S ;  /* 0x00000000000073c6 */ /* 0x000e760000000000 */
[----:B-1----:R1:W3:Y:S01]  /*0610*/  SYNCS.EXCH.64 URZ, [UR4], UR8 ;  /* 0x0000000804ff75b2 */ /* 0x0022e20008000100 */
[----:B------:R1:W4:Y:S01]  /*0620*/  SYNCS.EXCH.64 URZ, [UR4+0x20], UR6 ;  /* 0x0000200604ff75b2 */ /* 0x0003220008000100 */
[----:B------:R1:W1:Y:S01]  /*0630*/  SYNCS.EXCH.64 URZ, [UR4+0x8], UR8 ;  /* 0x0000080804ff75b2 */ /* 0x0002620008000100 */
[----:B------:R1:W1:Y:S01]  /*0640*/  SYNCS.EXCH.64 URZ, [UR4+0x28], UR6 ;  /* 0x0000280604ff75b2 */ /* 0x0002620008000100 */
[----:B------:R1:W1:Y:S01]  /*0650*/  SYNCS.EXCH.64 URZ, [UR4+0x10], UR8 ;  /* 0x0000100804ff75b2 */ /* 0x0002620008000100 */
[----:B------:R1:W1:Y:S01]  /*0660*/  SYNCS.EXCH.64 URZ, [UR4+0x30], UR6 ;  /* 0x0000300604ff75b2 */ /* 0x0002620008000100 */
[----:B------:R1:W1:Y:S01]  /*0670*/  SYNCS.EXCH.64 URZ, [UR4+0x18], UR8 ;  /* 0x0000180804ff75b2 */ /* 0x0002620008000100 */
[----:B------:R1:W1:Y:S01]  /*0680*/  SYNCS.EXCH.64 URZ, [UR4+0x38], UR6 ;  /* 0x0000380604ff75b2 */ /* 0x0002620008000100 */
[----:B------:R-:W-:Y:S01]  /*0690*/  NOP ;  /* 0x0000000000007918 */ /* 0x000fe20000000000 */
.L_x_9:
[----:B------:R-:W2:Y:S01]  /*06a0*/  SHFL.IDX PT, R2, R86, RZ, 0x1f ;  /* 0x00001fff56027589 */ /* 0x000ea200000e0000 */
[----:B------:R-:W-:Y:S01]  /*06b0*/  NOP ;  /* 0x0000000000007918 */ /* 0x000fe20000000000 */
[----:B--2---:R-:W-:-:S13]  /*06c0*/  ISETP.NE.AND P0, PT, R2, 0x1, PT ;  /* 0x000000010200780c */ /* 0x004fda0003f05270 */
[----:B------:R-:W-:Y:S05]  /*06d0*/  @P0 BRA `(.L_x_10) ;  /* 0x0000000000580947 */ /* 0x000fea0003800000 */
[----:B-1----:R-:W1:Y:S01]  /*06e0*/  S2UR UR4, SR_CgaCtaId ;  /* 0x00000000000479c3 */ /* 0x002e620000008800 */
        /* <DEDUP_REMOVED lines=12> */
[----:B-1----:R2:W1:Y:S01]  /*07b0*/  SYNCS.EXCH.64 URZ, [UR4+0x40], UR8 ;  /* 0x0000400804ff75b2 */ /* 0x0024620008000100 */
[----:B------:R2:W1:Y:S01]  /*07c0*/  SYNCS.EXCH.64 URZ, [UR4+0x60], UR6 ;  /* 0x0000600604ff75b2 */ /* 0x0004620008000100 */
[----:B------:R2:W1:Y:S01]  /*07d0*/  SYNCS.EXCH.64 URZ, [UR4+0x48], UR8 ;  /* 0x0000480804ff75b2 */ /* 0x0004620008000100 */
[----:B------:R2:W1:Y:S01]  /*07e0*/  SYNCS.EXCH.64 URZ, [UR4+0x68], UR6 ;  /* 0x0000680604ff75b2 */ /* 0x0004620008000100 */
[----:B------:R2:W1:Y:S01]  /*07f0*/  SYNCS.EXCH.64 URZ, [UR4+0x50], UR8 ;  /* 0x0000500804ff75b2 */ /* 0x0004620008000100 */
[----:B------:R2:W1:Y:S01]  /*0800*/  SYNCS.EXCH.64 URZ, [UR4+0x70], UR6 ;  /* 0x0000700604ff75b2 */ /* 0x0004620008000100 */
[----:B------:R2:W1:Y:S01]  /*0810*/  SYNCS.EXCH.64 URZ, [UR4+0x58], UR8 ;  /* 0x0000580804ff75b2 */ /* 0x0004620008000100 */
[----:B------:R2:W1:Y:S02]  /*0820*/  SYNCS.EXCH.64 URZ, [UR4+0x78], UR6 ;  /* 0x0000780604ff75b2 */ /* 0x0004640008000100 */
[----:B--2---:R-:W-:Y:S01]  /*0830*/  NOP ;  /* 0x0000000000007918 */ /* 0x004fe20000000000 */
.L_x_10:
[----:B------:R-:W2:Y:S01]  /*0840*/  SHFL.IDX PT, R2, R86, RZ, 0x1f ;  /* 0x00001fff56027589 */ /* 0x000ea200000e0000 */
[----:B------:R-:W-:Y:S01]  /*0850*/  NOP ;  /* 0x0000000000007918 */ /* 0x000fe20000000000 */
[----:B--2---:R-:W-:-:S13]  /*0860*/  ISETP.NE.AND P0, PT, R2, 0x3, PT ;  /* 0x000000030200780c */ /* 0x004fda0003f05270 */
[----:B------:R-:W-:Y:S05]  /*0870*/  @P0 BRA `(.L_x_11) ;  /* 0x0000000000300947 */ /* 0x000fea0003800000 */
[----:B-1----:R-:W1:Y:S01]  /*0880*/  S2UR UR6, SR_CgaCtaId ;  /* 0x00000000000679c3 */ /* 0x002e620000008800 */
[----:B------:R-:W-:Y:S01]  /*0890*/  UMOV UR4, 0x400 ;  /* 0x0000040000047882 */ /* 0x000fe20000000000 */
[----:B------:R-:W-:Y:S01]  /*08a0*/  UMOV UR5, 0x20 ;  /* 0x0000002000057882 */ /* 0x000fe20000000000 */
[----:B------:R-:W-:Y:S01]  /*08b0*/  ELECT P0, URZ, PT ;  /* 0x0000000000ff782f */ /* 0x000fe20003800000 */
[----:B-1----:R-:W-:Y:S02]  /*08c0*/  ULEA UR6, UR6, UR4, 0x18 ;  /* 0x0000000406067291 */ /* 0x002fe4000f8ec0ff */
[----:B------:R-:W-:-:S04]  /*08d0*/  UIADD3 UR4, UPT, UPT, -UR5, 0x100000, URZ ;  /* 0x0010000005047890 */ /* 0x000fc8000fffe1ff */
[----:B------:R-:W-:Y:S02]  /*08e0*/  USHF.L.U32 UR5, UR4, 0xb, URZ ;  /* 0x0000000b04057899 */ /* 0x000fe400080006ff */
[----:B------:R-:W-:Y:S01]  /*08f0*/  USHF.L.U32 UR4, UR4, 0x1, URZ ;  /* 0x0000000104047899 */ /* 0x000fe200080006ff */
[----:B------:R-:W1:Y:S11]  /*0900*/  FENCE.VIEW.ASYNC.S ;  /* 0x00000000000073c6 */ /* 0x000e760000000000 */
[----:B-1----:R2:W1:Y:S01]  /*0910*/  SYNCS.EXCH.64 URZ, [UR6+0x80], UR4 ;  /* 0x0000800406ff75b2 */ /* 0x0024620008000100 */
[----:B------:R2:W1:Y:S02]  /*0920*/  SYNCS.EXCH.64 URZ, [UR6+0x88], UR4 ;  /* 0x0000880406ff75b2 */ /* 0x0004640008000100 */
[----:B--2---:R-:W-:Y:S01]  /*0930*/  NOP ;  /* 0x0000000000007918 */ /* 0x004fe20000000000 */
.L_x_11:
[----:B------:R-:W2:Y:S01]  /*0940*/  SHFL.IDX PT, R2, R86, RZ, 0x1f ;  /* 0x00001fff56027589 */ /* 0x000ea200000e0000 */
[----:B------:R-:W-:Y:S01]  /*0950*/  NOP ;  /* 0x0000000000007918 */ /* 0x000fe20000000000 */
[----:B--2---:R-:W-:-:S13]  /*0960*/  ISETP.NE.AND P0, PT, R2, 0x4, PT ;  /* 0x000000040200780c */ /* 0x004fda0003f05270 */
[----:B------:R-:W-:Y:S05]  /*0970*/  @P0 BRA `(.L_x_12) ;  /* 0x00000000004c0947 */ /* 0x000fea0003800000 */
[----:B-1----:R-:W1:Y:S01]  /*0980*/  S2UR UR6, SR_CgaCtaId ;  /* 0x00000000000679c3 */ /* 0x002e620000008800 */
[----:B------:R-:W-:Y:S01]  /*0990*/  UMOV UR4, 0x1e0 ;  /* 0x000001e000047882 */ /* 0x000fe20000000000 */
[----:B------:R-:W-:Y:S01]  /*09a0*/  UMOV UR5, 0x400 ;  /* 0x0000040000057882 */ /* 0x000fe20000000000 */
[----:B------:R-:W-:Y:S01]  /*09b0*/  USEL UR4, UR4, 0x1a0, UP3 ;  /* 0x000001a004047887 */ /* 0x000fe20009800000 */
[----:B------:R-:W-:Y:S01]  /*09c0*/  UMOV UR8, 0x1 ;  /* 0x0000000100087882 */ /* 0x000fe20000000000 */
[----:B------:R-:W-:Y:S01]  /*09d0*/  ELECT P0, URZ, PT ;  /* 0x0000000000ff782f */ /* 0x000fe20003800000 */
[----:B------:R-:W-:-:S04]  /*09e0*/  UIADD3 UR8, UPT, UPT, -UR8, 0x100000, URZ ;  /* 0x0010000008087890 */ /* 0x000fc8000fffe1ff */
[----:B------:R-:W-:Y:S02]  /*09f0*/  USHF.L.U32 UR9, UR8, 0xb, URZ ;  /* 0x0000000b08097899 */ /* 0x000fe400080006ff */
[----:B------:R-:W-:Y:S02]  /*0a00*/  USHF.L.U32 UR8, UR8, 0x1, URZ ;  /* 0x0000000108087899 */ /* 0x000fe400080006ff */
[----:B-1----:R-:W-:Y:S02]  /*0a10*/  ULEA UR6, UR6, UR5, 0x18 ;  /* 0x0000000506067291 */ /* 0x002fe4000f8ec0ff */
[----:B------:R-:W-:-:S04]  /*0a20*/  UIADD3 UR4, UPT, UPT, -UR4, 0x100000, URZ ;  /* 0x0010000004047890 */ /* 0x000fc8000fffe1ff */
[----:B------:R-:W-:Y:S02]  /*0a30*/  USHF.L.U32 UR5, UR4, 0xb, URZ ;  /* 0x0000000b04057899 */ /* 0x000fe400080006ff */
[----:B------:R-:W-:Y:S01]  /*0a40*/  USHF.L.U32 UR4, UR4, 0x1, URZ ;  /* 0x0000000104047899 */ /* 0x000fe200080006ff */
[----:B------:R-:W1:Y:S03]  /*0a50*/  FENCE.VIEW.ASYNC.S ;  /* 0x00000000000073c6 */ /* 0x000e660000000000 */
[----:B-1----:R2:W1:Y:S08]  /*0a60*/  SYNCS.EXCH.64 URZ, [UR6+0x90], UR8 ;  /* 0x0000900806ff75b2 */ /* 0x0024700008000100 */
[----:B------:R2:W1:Y:S01]  /*0a70*/  SYNCS.EXCH.64 URZ, [UR6+0xa0], UR4 ;  /* 0x0000a00406ff75b2 */ /* 0x0004620008000100 */
[----:B------:R2:W1:Y:S01]  /*0a80*/  SYNCS.EXCH.64 URZ, [UR6+0x98], UR8 ;  /* 0x0000980806ff75b2 */ /* 0x0004620008000100 */
[----:B------:R2:W1:Y:S02]  /*0a90*/  SYNCS.EXCH.64 URZ, [UR6+0xa8], UR4 ;  /* 0x0000a80406ff75b2 */ /* 0x0004640008000100 */
[----:B--2---:R-:W-:Y:S01]  /*0aa0*/  NOP ;  /* 0x0000000000007918 */ /* 0x004fe20000000000 */
.L_x_12:
        /* <DEDUP_REMOVED lines=26> */
.L_x_13:
[----:B------:R-:W2:Y:S01]  /*0c50*/  SHFL.IDX PT, R2, R86, RZ, 0x1f ;  /* 0x00001fff56027589 */ /* 0x000ea200000e0000 */
[----:B------:R-:W-:Y:S01]  /*0c60*/  NOP ;  /* 0x0000000000007918 */ /* 0x000fe20000000000 */
[----:B--2---:R-:W-:-:S13]  /*0c70*/  ISETP.NE.AND P0, PT, R2, 0x3, PT ;  /* 0x000000030200780c */ /* 0x004fda0003f05270 */
[----:B------:R-:W-:Y:S05]  /*0c80*/  @P0 BRA `(.L_x_14) ;  /* 0x0000000000380947 */ /* 0x000fea0003800000 */
[----:B------:R-:W2:Y:S01]  /*0c90*/  S2UR UR5, SR_CgaCtaId ;  /* 0x00000000000579c3 */ /* 0x000ea20000008800 */
[----:B-1----:R-:W-:Y:S01]  /*0ca0*/  UMOV UR4, 0x400 ;  /* 0x0000040000047882 */ /* 0x002fe20000000000 */
[----:B------:R-:W-:Y:S01]  /*0cb0*/  UMOV UR6, 0x20 ;  /* 0x0000002000067882 */ /* 0x000fe20000000000 */
[----:B------:R-:W-:Y:S01]  /*0cc0*/  ELECT P0, URZ, PT ;  /* 0x0000000000ff782f */ /* 0x000fe20003800000 */
[----:B------:R-:W-:-:S04]  /*0cd0*/  UIADD3 UR6, UPT, UPT, -UR6, 0x100000, URZ ;  /* 0x0010000006067890 */ /* 0x000fc8000fffe1ff */
[----:B------:R-:W-:Y:S02]  /*0ce0*/  USHF.L.U32 UR7, UR6, 0xb, URZ ;  /* 0x0000000b06077899 */ /* 0x000fe400080006ff */
[----:B------:R-:W-:Y:S02]  /*0cf0*/  USHF.L.U32 UR6, UR6, 0x1, URZ ;  /* 0x0000000106067899 */ /* 0x000fe400080006ff */
[----:B--2---:R-:W-:Y:S01]  /*0d00*/  ULEA UR4, UR5, UR4, 0x18 ;  /* 0x0000000405047291 */ /* 0x004fe2000f8ec0ff */
[----:B------:R-:W1:Y:S11]  /*0d10*/  FENCE.VIEW.ASYNC.S ;  /* 0x00000000000073c6 */ /* 0x000e760000000000 */
[----:B-1----:R2:W1:Y:S01]  /*0d20*/  SYNCS.EXCH.64 URZ, [UR4+0xf0], UR6 ;  /* 0x0000f00604ff75b2 */ /* 0x0024620008000100 */
[----:B------:R2:W1:Y:S01]  /*0d30*/  SYNCS.EXCH.64 URZ, [UR4+0x100], UR6 ;  /* 0x0001000604ff75b2 */ /* 0x0004620008000100 */
[----:B------:R2:W1:Y:S01]  /*0d40*/  SYNCS.EXCH.64 URZ, [UR4+0xf8], UR6 ;  /* 0x0000f80604ff75b2 */ /* 0x0004620008000100 */
[----:B------:R2:W1:Y:S02]  /*0d50*/  SYNCS.EXCH.64 URZ, [UR4+0x108], UR6 ;  /* 0x0001080604ff75b2 */ /* 0x0004640008000100 */
[----:B--2---:R-:W-:Y:S01]  /*0d60*/  NOP ;  /* 0x0000000000007918 */ /* 0x004fe20000000000 */
.L_x_14:
[----:B-1----:R-:W1:Y:S01]  /*0d70*/  LDCU UR4, c[0x0][0x36c] ;  /* 0x00006d80ff0477ac */ /* 0x002e620008000800 */
[----:B------:R-:W-:Y:S01]  /*0d80*/  ISETP.NE.OR P3, PT, R0, 0x2, !P3 ;  /* 0x000000020000780c */ /* 0x000fe20005f65670 */
[----:B------:R-:W-:Y:S01]  /*0d90*/  NOP ;  /* 0x0000000000007918 */ /* 0x000fe20000000000 */
[----:B------:R-:W-:Y:S01]  /*0da0*/  LOP3.LUT R0, R95, 0x1f, RZ, 0xc0, !PT ;  /* 0x0000001f5f007812 */ /* 0x000fe200078ec0ff */
[----:B------:R-:W-:Y:S02]  /*0db0*/  UISETP.NE.AND UP4, UPT, UR17, URZ, UPT ;  /* 0x000000ff1100728c */ /* 0x000fe4000bf85270 */
[----:B-1----:R-:W-:-:S09]  /*0dc0*/  UISETP.EQ.U32.AND UP5, UPT, UR4, 0x1, UPT ;  /* 0x000000010400788c */ /* 0x002fd2000bfa2070 */
[----:B------:R-:W-:Y:S05]  /*0dd0*/  BRA.U !UP5, `(.L_x_15) ;  /* 0x000000010d087547 */ /* 0x000fea000b800000 */
[----:B---34-:R-:W-:Y:S01]  /*0de0*/  UCGABAR_ARV ;  /* 0x00000000000079c7 */ /* 0x018fe20008000000 */
[----:B------:R-:W-:Y:S05]  /*0df0*/  BRA `(.L_x_16) ;  /* 0x0000000000047947 */ /* 0x000fea0003800000 */
.L_x_15:
[----:B---34-:R-:W-:Y:S01]  /*0e00*/  NOP ;  /* 0x0000000000007918 */ /* 0x018fe20000000000 */
.L_x_16:
[----:B------:R-:W1:Y:S01]  /*0e10*/  S2UR UR7, SR_CTAID.X ;  /* 0x00000000000779c3 */ /* 0x000e620000002500 */
[----:B------:R-:W-:-:S05]  /*0e20*/  CS2R.32 R87, SR_CgaSize ;  /* 0x0000000000577805 */ /* 0x000fca0000008a00 */
[----:B------:R-:W-:-:S05]  /*0e30*/  IMAD R87, R87, -0xa0, RZ ;  /* 0xffffff6057577824 */ /* 0x000fca00078e02ff */
[----:B------:R-:W-:-:S14]  /*0e40*/  R2UR UR5, R87 ;  /* 0x00000000570572ca */ /* 0x000fdc00000e0000 */
[----:B------:R-:W2:Y:S01]  /*0e50*/  LDCU UR5, c[0x0][UR5+0x2b0] ;  /* 0x00005600050577ac */ /* 0x000ea20008000800 */
[----:B------:R-:W-:-:S05]  /*0e60*/  CS2R.32 R87, SR_CgaSize ;  /* 0x0000000000577805 */ /* 0x000fca0000008a00 */
[----:B------:R-:W-:-:S05]  /*0e70*/  IMAD R87, R87, -0xa0, RZ ;  /* 0xffffff6057577824 */ /* 0x000fca00078e02ff */
[----:B------:R-:W-:-:S14]  /*0e80*/  R2UR UR4, R87 ;  /* 0x00000000570472ca */ /* 0x000fdc00000e0000 */
[----:B------:R-:W3:Y:S01]  /*0e90*/  LDCU UR4, c[0x0][UR4+0x2b4] ;  /* 0x00005680040477ac */ /* 0x000ee20008000800 */
[----:B------:R-:W4:Y:S01]  /*0ea0*/  S2UR UR8, SR_CTAID.Y ;  /* 0x00000000000879c3 */ /* 0x000f220000002600 */
[----:B------:R-:W-:-:S05]  /*0eb0*/  CS2R.32 R87, SR_CgaSize ;  /* 0x0000000000577805 */ /* 0x000fca0000008a00 */
[----:B------:R-:W-:-:S05]  /*0ec0*/  IMAD R87, R87, -0xa0, RZ ;  /* 0xffffff6057577824 */ /* 0x000fca00078e02ff */
[----:B------:R-:W-:-:S14]  /*0ed0*/  R2UR UR9, R87 ;  /* 0x00000000570972ca */ /* 0x000fdc00000e0000 */
[----:B------:R-:W3:Y:S01]  /*0ee0*/  LDCU UR9, c[0x0][UR9+0x2a0] ;  /* 0x00005400090977ac */ /* 0x000ee20008000800 */
[----:B------:R-:W4:Y:S01]  /*0ef0*/  LDCU UR21, c[0x0][0xb24] ;  /* 0x00016480ff1577ac */ /* 0x000f220008000800 */
[----:B------:R-:W3:Y:S01]  /*0f00*/  S2UR UR10, SR_CgaCtaId ;  /* 0x00000000000a79c3 */ /* 0x000ee20000008800 */
[----:B------:R-:W-:-:S05]  /*0f10*/  CS2R.32 R87, SR_CgaSize ;  /* 0x0000000000577805 */ /* 0x000fca0000008a00 */
[----:B------:R-:W-:-:S05]  /*0f20*/  IMAD R87, R87, -0xa0, RZ ;  /* 0xffffff6057577824 */ /* 0x000fca00078e02ff */
[----:B------:R-:W-:-:S14]  /*0f30*/  R2UR UR59, R87 ;  /* 0x00000000573b72ca */ /* 0x000fdc00000e0000 */
[----:B------:R-:W3:Y:S01]  /*0f40*/  LDCU UR59, c[0x0][UR59+0x2a4] ;  /* 0x000054803b3b77ac */ /* 0x000ee20008000800 */
[----:B------:R-:W3:Y:S01]  /*0f50*/  LDCU UR42, c[0x0][0xb24] ;  /* 0x00016480ff2a77ac */ /* 0x000ee20008000800 */
[----:B-1----:R-:W-:Y:S01]  /*0f60*/  I2FP.F32.U32 R3, UR7 ;  /* 0x0000000700037c45 */ /* 0x002fe20008201000 */
[----:B------:R-:W1:Y:S01]  /*0f70*/  S2UR UR36, SR_CTAID.Z ;  /* 0x00000000002479c3 */ /* 0x000e620000002700 */
[----:B------:R-:W1:Y:S03]  /*0f80*/  LDCU UR27, c[0x0][0xb30] ;  /* 0x00016600ff1b77ac */ /* 0x000e660008000800 */
[----:B--2---:R-:W-:Y:S01]  /*0f90*/  FMUL R3, R3, UR5 ;  /* 0x0000000503037c20 */ /* 0x004fe20008400000 */
[----:B------:R-:W-:Y:S01]  /*0fa0*/  UMOV UR16, UR7 ;  /* 0x0000000700107c82 */ /* 0x000fe20008000000 */
[----:B----4-:R-:W-:Y:S01]  /*0fb0*/  UISETP.GE.AND UP2, UPT, UR21, 0x1, UPT ;  /* 0x000000011500788c */ /* 0x010fe2000bf46270 */
[----:B------:R-:W-:Y:S01]  /*0fc0*/  I2FP.F32.U32 R2, UR8 ;  /* 0x0000000800027c45 */ /* 0x000fe20008201000 */
[----:B------:R-:W-:-:S02]  /*0fd0*/  UMOV UR20, UR8 ;  /* 0x0000000800147c82 */ /* 0x000fc40008000000 */
[----:B------:R-:W2:Y:S02]  /*0fe0*/  F2I.U32.TRUNC.NTZ R3, R3 ;  /* 0x0000000300037305 */ /* 0x000ea4000020f000 */
[----:B---3--:R-:W-:Y:S01]  /*0ff0*/  FMUL R2, R2, UR4 ;  /* 0x0000000402027c20 */ /* 0x008fe20008400000 */
[----:B------:R-:W-:-:S05]  /*1000*/  USHF.L.U32 UR28, UR10, 0xb, URZ ;  /* 0x0000000b0a1c7899 */ /* 0x000fca00080006ff */
[----:B------:R-:W3:Y:S01]  /*1010*/  F2I.U32.TRUNC.NTZ R2, R2 ;  /* 0x0000000200027305 */ /* 0x000ee2000020f000 */
[----:B--2---:R-:W-:Y:S02]  /*1020*/  R2UR UR4, R3 ;  /* 0x00000000030472ca */ /* 0x004fe400000e0000 */
[----:B---3--:R-:W-:Y:S02]  /*1030*/  R2UR UR6, R2 ;  /* 0x00000000020672ca */ /* 0x008fe400000e0000 */
[----:B------:R-:W-:-:S09]  /*1040*/  PRMT R2, RZ, 0x7610, R2 ;  /* 0x00007610ff027816 */ /* 0x000fd20000000002 */
[----:B------:R-:W-:-:S04]  /*1050*/  UIADD3 UR5, UPT, UPT, -UR4, URZ, URZ ;  /* 0x000000ff04057290 */ /* 0x000fc8000fffe1ff */
[----:B------:R-:W-:Y:S02]  /*1060*/  UIMAD UR5, UR9, UR5, UR7 ;  /* 0x00000005090572a4 */ /* 0x000fe4000f8e0207 */
[----:B------:R-:W-:-:S04]  /*1070*/  UIADD3 UR4, UPT, UPT, -UR6, URZ, URZ ;  /* 0x000000ff06047290 */ /* 0x000fc8000fffe1ff */
[----:B------:R-:W-:Y:S01]  /*1080*/  IMAD.U32 R87, RZ, RZ, UR5 ;  /* 0x00000005ff577e24 */ /* 0x000fe2000f8e00ff */
[----:B------:R-:W-:Y:S01]  /*1090*/  UIMAD UR59, UR59, UR4, UR8 ;  /* 0x000000043b3b72a4 */ /* 0x000fe2000f8e0208 */
[----:B-1----:R-:W-:Y:S11]  /*10a0*/  BRA.U UP4, `(.L_x_17) ;  /* 0x0000000104287547 */ /* 0x002ff6000b800000 */
[----:B------:R-:W-:Y:S01]  /*10b0*/  R2UR UR4, R87 ;  /* 0x00000000570472ca */ /* 0x000fe200000e0000 */
[----:B------:R-:W-:Y:S02]  /*10c0*/  UISETP.NE.AND UP0, UPT, UR59, URZ, UPT ;  /* 0x000000ff3b00728c */ /* 0x000fe4000bf05270 */
[----:B------:R-:W-:-:S10]  /*10d0*/  UISETP.NE.AND UP1, UPT, UR59, 0x1, UPT ;  /* 0x000000013b00788c */ /* 0x000fd4000bf25270 */
[----:B------:R-:W-:-:S04]  /*10e0*/  UISETP.EQ.OR UP0, UPT, UR4, URZ, !UP0 ;  /* 0x000000ff0400728c */ /* 0x000fc8000c702670 */
[----:B------:R-:W-:Y:S02]  /*10f0*/  USEL UR5, URZ, 0x1, !UP0 ;  /* 0x00000001ff057887 */ /* 0x000fe4000c000000 */
[----:B------:R-:W-:Y:S02]  /*1100*/  UISETP.NE.AND UP0, UPT, UR4, URZ, UPT ;  /* 0x000000ff0400728c */ /* 0x000fe4000bf05270 */
[----:B------:R-:W-:-:S04]  /*1110*/  USEL UR4, URZ, 0x2, UP1 ;  /* 0x00000002ff047887 */ /* 0x000fc80008800000 */
[----:B------:R-:W-:-:S04]  /*1120*/  USEL UR4, UR4, 0x2, UP0 ;  /* 0x0000000204047887 */ /* 0x000fc80008000000 */
[----:B------:R-:W-:-:S06]  /*1130*/  UIADD3 UR4, UPT, UPT, UR5, UR4, URZ ;  /* 0x0000000405047290 */ /* 0x000fcc000fffe0ff */
[----:B------:R-:W-:Y:S02]  /*1140*/  MOV R2, UR4 ;  /* 0x0000000400027c02 */ /* 0x000fe40008000f00 */
.L_x_17:
[----:B------:R-:W-:Y:S05]  /*1150*/  BRA.U !UP2, `(.L_x_18) ;  /* 0x000000010ad47547 */ /* 0x000fea000b800000 */
[----:B------:R-:W1:Y:S01]  /*1160*/  LDCU.128 UR12, c[0x0][0xb10] ;  /* 0x00016200ff0c77ac */ /* 0x000e620008000c00 */
[----:B------:R-:W2:Y:S01]  /*1170*/  LDCU UR6, c[0x0][0x370] ;  /* 0x00006e00ff0677ac */ /* 0x000ea20008000800 */
[----:B------:R-:W3:Y:S01]  /*1180*/  LDCU UR5, c[0x0][0x374] ;  /* 0x00006e80ff0577ac */ /* 0x000ee20008000800 */
[----:B------:R-:W4:Y:S01]  /*1190*/  LDCU UR26, c[0x0][0xb0c] ;  /* 0x00016180ff1a77ac */ /* 0x000f220008000800 */
[----:B------:R-:W4:Y:S01]  /*11a0*/  LDCU UR4, c[0x0][0xb20] ;  /* 0x00016400ff0477ac */ /* 0x000f220008000800 */
[----:B------:R-:W4:Y:S01]  /*11b0*/  LDCU.64 UR8, c[0x0][0xb28] ;  /* 0x00016500ff0877ac */ /* 0x000f220008000a00 */
[----:B-1----:R-:W-:Y:S02]  /*11c0*/  UISETP.NE.AND UP0, UPT, UR14, 0x1, UPT ;  /* 0x000000010e00788c */ /* 0x002fe4000bf05270 */
[----:B---3--:R-:W-:Y:S02]  /*11d0*/  UIMAD.WIDE.U32 UR10, UR5, UR15, URZ ;  /* 0x0000000f050a72a5 */ /* 0x008fe4000f8e00ff */
[----:B--2---:R-:W-:-:S02]  /*11e0*/  UIMAD.WIDE.U32 UR22, UR6, UR12, URZ ;  /* 0x0000000c061672a5 */ /* 0x004fc4000f8e00ff */
[----:B----4-:R-:W-:Y:S02]  /*11f0*/  UISETP.NE.AND UP1, UPT, UR26, 0x1, UPT ;  /* 0x000000011a00788c */ /* 0x010fe4000bf25270 */
[----:B------:R-:W-:Y:S01]  /*1200*/  UISETP.NE.AND UP2, UPT, UR21, 0x1, UPT ;  /* 0x000000011500788c */ /* 0x000fe2000bf45270 */
[----:B------:R-:W-:Y:S02]  /*1210*/  UMOV UR10, UR11 ;  /* 0x0000000b000a7c82 */ /* 0x000fe40008000000 */
[----:B------:R-:W-:Y:S01]  /*1220*/  UMOV UR22, UR23 ;  /* 0x0000001700167c82 */ /* 0x000fe20008000000 */
[----:B------:R-:W-:Y:S02]  /*1230*/  @UP0 USHF.R.U32.HI UR5, URZ, UR4, UR10 ;  /* 0x00000004ff050299 */ /* 0x000fe4000801160a */
[----:B------:R-:W-:Y:S02]  /*1240*/  UIMAD.WIDE.U32 UR24, UR20, UR15, URZ ;  /* 0x0000000f141872a5 */ /* 0x000fe4000f8e00ff */
[----:B------:R-:W-:-:S02]  /*1250*/  UIMAD.WIDE.U32 UR10, UR5, UR8, URZ ;  /* 0x00000008050a72a5 */ /* 0x000fc4000f8e00ff */
[----:B------:R-:W-:Y:S02]  /*1260*/  @UP1 USHF.R.U32.HI UR6, URZ, UR13, UR22 ;  /* 0x0000000dff061299 */ /* 0x000fe40008011616 */
[----:B------:R-:W-:Y:S02]  /*1270*/  UIMAD.WIDE.U32 UR18, UR16, UR12, URZ ;  /* 0x0000000c101272a5 */ /* 0x000fe4000f8e00ff */
[----:B------:R-:W-:Y:S01]  /*1280*/  UIMAD.WIDE.U32 UR22, UR6, UR8, URZ ;  /* 0x00000008061672a5 */ /* 0x000fe2000f8e00ff */
[----:B------:R-:W-:Y:S01]  /*1290*/  UMOV UR24, UR25 ;  /* 0x0000001900187c82 */ /* 0x000fe20008000000 */
[----:B------:R-:W-:Y:S01]  /*12a0*/  UMOV UR10, UR11 ;  /* 0x0000000b000a7c82 */ /* 0x000fe20008000000 */
[----:B------:R-:W-:Y:S02]  /*12b0*/  USHF.R.U32.HI UR24, URZ, UR4, UR24 ;  /* 0x00000004ff187299 */ /* 0x000fe40008011618 */
[----:B------:R-:W-:Y:S02]  /*12c0*/  @UP2 USHF.R.U32.HI UR5, URZ, UR9, UR10 ;  /* 0x00000009ff052299 */ /* 0x000fe4000801160a */
[----:B------:R-:W-:Y:S01]  /*12d0*/  UMOV UR7, UR23 ;  /* 0x0000001700077c82 */ /* 0x000fe20008000000 */
[----:B------:R-:W-:Y:S01]  /*12e0*/  UMOV UR18, UR19 ;  /* 0x0000001300127c82 */ /* 0x000fe20008000000 */
[----:B------:R-:W-:-:S02]  /*12f0*/  @UP2 USHF.R.U32.HI UR6, URZ, UR9, UR7 ;  /* 0x00000009ff062299 */ /* 0x000fc40008011607 */
[----:B------:R-:W-:Y:S02]  /*1300*/  USHF.R.U32.HI UR18, URZ, UR13, UR18 ;  /* 0x0000000dff127299 */ /* 0x000fe40008011612 */
[----:B------:R-:W-:Y:S02]  /*1310*/  USEL UR4, UR20, UR24, !UP0 ;  /* 0x0000001814047287 */ /* 0x000fe4000c000000 */
[----:B------:R-:W-:Y:S02]  /*1320*/  UIMAD UR7, UR5, UR21, URZ ;  /* 0x00000015050772a4 */ /* 0x000fe4000f8e02ff */
[----:B------:R-:W-:Y:S02]  /*1330*/  USEL UR5, UR16, UR18, !UP1 ;  /* 0x0000001210057287 */ /* 0x000fe4000c800000 */
[----:B------:R-:W-:Y:S02]  /*1340*/  UIMAD UR12, UR6, UR21, URZ ;  /* 0x00000015060c72a4 */ /* 0x000fe4000f8e02ff */
[----:B------:R-:W-:-:S02]  /*1350*/  UISETP.GE.AND UP0, UPT, UR4, UR7, UPT ;  /* 0x000000070400728c */ /* 0x000fc4000bf06270 */
[----:B------:R-:W-:Y:S02]  /*1360*/  UIMAD.WIDE.U32 UR10, UR4, UR8, URZ ;  /* 0x00000008040a72a5 */ /* 0x000fe4000f8e00ff */
[----:B------:R-:W-:Y:S02]  /*1370*/  UISETP.GE.OR UP0, UPT, UR5, UR12, UP0 ;  /* 0x0000000c0500728c */ /* 0x000fe40008706670 */
[----:B------:R-:W-:Y:S02]  /*1380*/  UIMAD.WIDE.U32 UR12, UR5, UR8, URZ ;  /* 0x00000008050c72a5 */ /* 0x000fe4000f8e00ff */
[----:B------:R-:W-:Y:S01]  /*1390*/  UIADD3 UR10, UPT, UPT, -UR4, URZ, URZ ;  /* 0x000000ff040a7290 */ /* 0x000fe2000fffe1ff */
[----:B------:R-:W-:Y:S01]  /*13a0*/  UMOV UR8, UR11 ;  /* 0x0000000b00087c82 */ /* 0x000fe20008000000 */
[----:B------:R-:W-:Y:S02]  /*13b0*/  UIADD3 UR11, UPT, UPT, -UR5, URZ, URZ ;  /* 0x000000ff050b7290 */ /* 0x000fe4000fffe1ff */
[----:B------:R-:W-:-:S03]  /*13c0*/  USHF.R.U32.HI UR8, URZ, UR9, UR8 ;  /* 0x00000009ff087299 */ /* 0x000fc60008011608 */
[----:B------:R-:W-:Y:S01]  /*13d0*/  @!UP0 UMOV UR7, UR13 ;  /* 0x0000000d00078c82 */ /* 0x000fe20008000000 */
[----:B------:R-:W-:Y:S02]  /*13e0*/  UIMAD UR20, UR14, UR10, UR20 ;  /* 0x0000000a0e1472a4 */ /* 0x000fe4000f8e0214 */
[----:B------:R-:W-:Y:S02]  /*13f0*/  USEL UR8, UR4, UR8, !UP2 ;  /* 0x0000000804087287 */ /* 0x000fe4000d000000 */
[----:B------:R-:W-:Y:S02]  /*1400*/  @!UP0 USHF.R.U32.HI UR7, URZ, UR9, UR7 ;  /* 0x00000009ff078299 */ /* 0x000fe40008011607 */
[----:B------:R-:W-:Y:S02]  /*1410*/  UIADD3 UR9, UPT, UPT, -UR8, URZ, URZ ;  /* 0x000000ff08097290 */ /* 0x000fe4000fffe1ff */
[----:B------:R-:W-:Y:S02]  /*1420*/  @!UP0 USEL UR7, UR5, UR7, !UP2 ;  /* 0x0000000705078287 */ /* 0x000fe4000d000000 */
[----:B------:R-:W-:-:S02]  /*1430*/  UIMAD UR9, UR21, UR9, UR4 ;  /* 0x00000009150972a4 */ /* 0x000fc4000f8e0204 */
[----:B------:R-:W-:Y:S02]  /*1440*/  @!UP0 UIADD3 UR8, UPT, UPT, UR8, -UR7, URZ ;  /* 0x8000000708088290 */ /* 0x000fe4000fffe0ff */
[----:B------:R-:W-:Y:S02]  /*1450*/  @!UP0 UIMAD UR6, UR9, UR6, UR7 ;  /* 0x00000006090682a4 */ /* 0x000fe4000f8e0207 */
[----:B------:R-:W-:Y:S02]  /*1460*/  @!UP0 UIMAD UR4, UR8, UR21, UR5 ;  /* 0x00000015080482a4 */ /* 0x000fe4000f8e0205 */
[----:B------:R-:W-:Y:S02]  /*1470*/  UIMAD UR16, UR26, UR11, UR16 ;  /* 0x0000000b1a1072a4 */ /* 0x000fe4000f8e0210 */
[----:B------:R-:W-:Y:S01]  /*1480*/  UIMAD UR20, UR4, UR14, UR20 ;  /* 0x0000000e041472a4 */ /* 0x000fe2000f8e0214 */
[----:B------:R-:W-:Y:S02]  /*1490*/  @!UP0 UMOV UR5, UR6 ;  /* 0x0000000600058c82 */ /* 0x000fe40008000000 */
[----:B------:R-:W-:-:S12]  /*14a0*/  UIMAD UR16, UR5, UR26, UR16 ;  /* 0x0000001a051072a4 */ /* 0x000fd8000f8e0210 */
.L_x_18:
[----:B------:R-:W-:Y:S02]  /*14b0*/  UISETP.NE.AND UP1, UPT, UR27, 0x1, UPT ;  /* 0x000000011b00788c */ /* 0x000fe4000bf25270 */
[----:B------:R-:W-:Y:S02]  /*14c0*/  UISETP.NE.AND UP0, UPT, UR17, 0x2, UPT ;  /* 0x000000021100788c */ /* 0x000fe4000bf05270 */
[----:B------:R-:W-:-:S05]  /*14d0*/  ULOP3.LUT UR28, UR28, 0x800, URZ, 0xc0, !UPT ;  /* 0x000008001c1c7892 */ /* 0x000fca000f8ec0ff */
[----:B------:R-:W-:Y:S07]  /*14e0*/  BRA.U UP1, `(.L_x_19) ;  /* 0x0000000101447547 */ /* 0x000fee000b800000 */
[----:B------:R-:W1:Y:S01]  /*14f0*/  LDCU.128 UR8, c[0x0][0xb10] ;  /* 0x00016200ff0877ac */ /* 0x000e620008000c00 */
[----:B------:R-:W2:Y:S01]  /*1500*/  LDCU UR12, c[0x0][0xb0c] ;  /* 0x00016180ff0c77ac */ /* 0x000ea20008000800 */
[----:B------:R-:W3:Y:S01]  /*1510*/  LDCU UR13, c[0x0][0xb20] ;  /* 0x00016400ff0d77ac */ /* 0x000ee20008000800 */
[----:B-1----:R-:W-:Y:S02]  /*1520*/  UIMAD.WIDE.U32 UR6, UR16, UR8, URZ ;  /* 0x00000008100672a5 */ /* 0x002fe4000f8e00ff */
[----:B------:R-:W-:Y:S02]  /*1530*/  UIMAD.WIDE.U32 UR4, UR20, UR11, URZ ;  /* 0x0000000b140472a5 */ /* 0x000fe4000f8e00ff */
[----:B--2---:R-:W-:Y:S02]  /*1540*/  UISETP.NE.AND UP2, UPT, UR12, 0x1, UPT ;  /* 0x000000010c00788c */ /* 0x004fe4000bf45270 */
[----:B------:R-:W-:Y:S01]  /*1550*/  UISETP.NE.AND UP1, UPT, UR10, 0x1, UPT ;  /* 0x000000010a00788c */ /* 0x000fe2000bf25270 */
[----:B------:R-:W-:-:S02]  /*1560*/  UMOV UR6, UR7 ;  /* 0x0000000700067c82 */ /* 0x000fc40008000000 */
[----:B------:R-:W-:Y:S01]  /*1570*/  UMOV UR4, UR5 ;  /* 0x0000000500047c82 */ /* 0x000fe20008000000 */
[----:B------:R-:W-:Y:S02]  /*1580*/  USHF.R.U32.HI UR6, URZ, UR9, UR6 ;  /* 0x00000009ff067299 */ /* 0x000fe40008011606 */
[----:B---3--:R-:W-:Y:S02]  /*1590*/  USHF.R.U32.HI UR4, URZ, UR13, UR4 ;  /* 0x0000000dff047299 */ /* 0x008fe40008011604 */
[----:B------:R-:W-:Y:S02]  /*15a0*/  USEL UR5, UR16, UR6, !UP2 ;  /* 0x0000000610057287 */ /* 0x000fe4000d000000 */
[----:B------:R-:W-:-:S04]  /*15b0*/  USEL UR4, UR20, UR4, !UP1 ;  /* 0x0000000414047287 */ /* 0x000fc8000c800000 */
[----:B------:R-:W-:Y:S02]  /*15c0*/  UIADD3 UR6, UPT, UPT, UR5, -UR4, URZ ;  /* 0x8000000405067290 */ /* 0x000fe4000fffe0ff */
[----:B------:R-:W-:Y:S02]  /*15d0*/  UIADD3 UR4, UPT, UPT, -UR5, UR4, URZ ;  /* 0x0000000405047290 */ /* 0x000fe4000fffe1ff */
[----:B------:R-:W-:Y:S02]  /*15e0*/  UIMAD UR20, UR6, UR10, UR20 ;  /* 0x0000000a061472a4 */ /* 0x000fe4000f8e0214 */
[----:B------:R-:W-:-:S12]  /*15f0*/  UIMAD UR16, UR4, UR12, UR16 ;  /* 0x0000000c041072a4 */ /* 0x000fd8000f8e0210 */
.L_x_19:
[----:B------:R-:W-:Y:S05]  /*1600*/  BRA.U !UP5, `(.L_x_20) ;  /* 0x000000010d0c7547 */ /* 0x000fea000b800000 */
[----:B------:R-:W-:Y:S01]  /*1610*/  UCGABAR_WAIT ;  /* 0x0000000000007dc7 */ /* 0x000fe20008000000 */
[----:B------:R-:W-:Y:S01]  /*1620*/  CCTL.IVALL ;  /* 0x00000000ff00798f */ /* 0x000fe20002000000 */
[----:B------:R-:W-:Y:S05]  /*1630*/  BRA `(.L_x_21) ;  /* 0x0000000000047947 */ /* 0x000fea0003800000 */
.L_x_20:
[----:B------:R-:W-:Y:S06]  /*1640*/  BAR.SYNC.DEFER_BLOCKING 0x0 ;  /* 0x0000000000007b1d */ /* 0x000fec0000010000 */
.L_x_21:
[----:B------:R-:W-:Y:S05]  /*1650*/  BRA.U UP0, `(.L_x_22) ;  /* 0x0000001100b87547 */ /* 0x000fea000b800000 */
[----:B------:R-:W1:Y:S01]  /*1660*/  LDCU UR6, c[0x0][0x38c] ;  /* 0x00007180ff0677ac */ /* 0x000e620008000800 */
[----:B------:R-:W2:Y:S01]  /*1670*/  S2UR UR8, SR_CgaCtaId ;  /* 0x00000000000879c3 */ /* 0x000ea20000008800 */
[----:B------:R-:W-:Y:S01]  /*1680*/  PLOP3.LUT P1, PT, PT, PT, UP3, 0x80, 0x8 ;  /* 0x000000000008781c */ /* 0x000fe20003f2f038 */
[----:B------:R-:W-:Y:S01]  /*1690*/  IMAD.MOV.U32 R12, RZ, RZ, 0x1 ;  /* 0x00000001ff0c7424 */ /* 0x000fe200078e00ff */
[----:B------:R-:W-:Y:S01]  /*16a0*/  UMOV UR7, 0x400 ;  /* 0x0000040000077882 */ /* 0x000fe20000000000 */
[----:B------:R-:W-:Y:S01]  /*16b0*/  UISETP.NE.AND UP1, UPT, UR17, URZ, UPT ;  /* 0x000000ff1100728c */ /* 0x000fe2000bf25270 */
[----:B------:R-:W-:Y:S02]  /*16c0*/  ISETP.EQ.OR P2, PT, R0, RZ, P3 ;  /* 0x000000ff0000720c */ /* 0x000fe40001f42670 */
[----:B------:R-:W-:Y:S02]  /*16d0*/  CS2R R10, SRZ ;  /* 0x00000000000a7805 */ /* 0x000fe4000001ff00 */
[----:B------:R-:W-:Y:S01]  /*16e0*/  PLOP3.LUT P1, PT, P1, PT, PT, 0x8, 0x80 ;  /* 0x000000000080781c */ /* 0x000fe20000f2e170 */
[----:B------:R-:W-:Y:S01]  /*16f0*/  IMAD.MOV.U32 R9, RZ, RZ, RZ ;  /* 0x000000ffff097224 */ /* 0x000fe200078e00ff */
[----:B------:R-:W3:Y:S01]  /*1700*/  LDCU UR40, c[0x0][0x370] ;  /* 0x00006e00ff2877ac */ /* 0x000ee20008000800 */
[----:B------:R-:W-:Y:S01]  /*1710*/  IMAD.MOV.U32 R8, RZ, RZ, 0x1 ;  /* 0x00000001ff087424 */ /* 0x000fe200078e00ff */
[----:B------:R-:W4:Y:S01]  /*1720*/  LDCU.64 UR26, c[0x0][0x348] ;  /* 0x00006900ff1a77ac */ /* 0x000f220008000a00 */
[----:B-1----:R-:W-:-:S02]  /*1730*/  UIADD3 UR5, UPT, UPT, UR6, 0x3f, URZ ;  /* 0x0000003f06057890 */ /* 0x002fc4000fffe0ff */
[----:B------:R-:W-:Y:S02]  /*1740*/  USHF.R.U32.HI UR45, URZ, 0x6, UR28 ;  /* 0x00000006ff2d7899 */ /* 0x000fe4000801161c */
[----:B------:R-:W-:Y:S02]  /*1750*/  USHF.R.S32.HI UR4, URZ, 0x1f, UR5 ;  /* 0x0000001fff047899 */ /* 0x000fe40008011405 */
[----:B------:R-:W-:Y:S02]  /*1760*/  UIADD3 UR46, UPT, UPT, UR6, 0x7e, URZ ;  /* 0x0000007e062e7890 */ /* 0x000fe4000fffe0ff */
[----:B------:R-:W-:Y:S02]  /*1770*/  ULEA.HI UR4, UR4, UR5, URZ, 0x6 ;  /* 0x0000000504047291 */ /* 0x000fe4000f8f30ff */
[----:B--2---:R-:W-:Y:S02]  /*1780*/  ULEA UR7, UR8, UR7, 0x18 ;  /* 0x0000000708077291 */ /* 0x004fe4000f8ec0ff */
[----:B------:R-:W-:-:S02]  /*1790*/  USHF.R.S32.HI UR43, URZ, 0x6, UR4 ;  /* 0x00000006ff2b7899 */ /* 0x000fc40008011404 */
[----:B------:R-:W-:Y:S02]  /*17a0*/  UIADD3 UR4, UPT, UPT, UR6, -0x1, URZ ;  /* 0xffffffff06047890 */ /* 0x000fe4000fffe0ff */
[----:B------:R-:W-:Y:S02]  /*17b0*/  UISETP.LT.U32.AND UP0, UPT, UR43, 0x4, UPT ;  /* 0x000000042b00788c */ /* 0x000fe4000bf01070 */
[----:B------:R-:W-:Y:S02]  /*17c0*/  UISETP.GE.U32.AND UP2, UPT, UR4, -0x7f, UPT ;  /* 0xffffff810400788c */ /* 0x000fe4000bf46070 */
[----:B------:R-:W-:Y:S01]  /*17d0*/  USEL UR41, UR43, 0x4, UP0 ;  /* 0x000000042b297887 */ /* 0x000fe20008000000 */
[----:B------:R-:W1:Y:S03]  /*17e0*/  LDCU UR39, c[0x0][0x374] ;  /* 0x00006e80ff2777ac */ /* 0x000e660008000800 */
[----:B------:R-:W-:-:S02]  /*17f0*/  UIADD3 UR21, UPT, UPT, UR41, -0x1, URZ ;  /* 0xffffffff29157890 */ /* 0x000fc4000fffe0ff */
[----:B------:R-:W-:-:S03]  /*1800*/  USEL UR24, UR48, 0x2, UP1 ;  /* 0x0000000230187887 */ /* 0x000fc60008800000 */
[----:B------:R-:W-:Y:S02]  /*1810*/  @UP2 UIADD3 UR21, UPT, UPT, UR41, URZ, URZ ;  /* 0x000000ff29152290 */ /* 0x000fe4000fffe0ff */
[----:B------:R-:W-:Y:S02]  /*1820*/  UIADD3 UR29, UPT, UPT, UR7, 0x6400, UR28 ;  /* 0x00006400071d7890 */ /* 0x000fe4000fffe01c */
[----:B------:R-:W-:Y:S02]  /*1830*/  UIADD3 UR44, UPT, UPT, UR43, -UR41, URZ ;  /* 0x800000292b2c7290 */ /* 0x000fe4000fffe0ff */
[----:B------:R-:W-:Y:S01]  /*1840*/  UIADD3 UR21, UPT, UPT, UR21, 0x1, URZ ;  /* 0x0000000115157890 */ /* 0x000fe2000fffe0ff */
[----:B---34-:R-:W-:-:S11]  /*1850*/  UMOV UR5, URZ ;  /* 0x000000ff00057c82 */ /* 0x018fd60008000000 */
.L_x_42:
[----:B------:R-:W2:Y:S02]  /*1860*/  S2UR UR4, SR_CgaCtaId ;  /* 0x00000000000479c3 */ /* 0x000ea40000008800 */
[----:B--2---:R-:W-:-:S09]  /*1870*/  UISETP.NE.AND UP0, UPT, UR4, URZ, UPT ;  /* 0x000000ff0400728c */ /* 0x004fd2000bf05270 */
[----:B-1----:R-:W-:Y:S05]  /*1880*/  BRA.U UP0, `(.L_x_23) ;  /* 0x0000000100287547 */ /* 0x002fea000b800000 */
[----:B------:R-:W-:Y:S02]  /*1890*/  LEA R0, R9, UR7, 0x3 ;  /* 0x0000000709007c11 */ /* 0x000fe4000f8e18ff */
[----:B------:R-:W-:-:S04]  /*18a0*/  SHF.L.U32 R3, R8, 0x1f, RZ ;  /* 0x0000001f08037819 */ /* 0x000fc800000006ff */
[----:B------:R-:W2:Y:S02]  /*18b0*/  SYNCS.PHASECHK.TRANS64.TRYWAIT P0, [R0+URZ+0x100], R3 ;  /* 0x00010003000075a7 */ /* 0x000ea400080011ff */
[----:B--2---:R-:W-:Y:S05]  /*18c0*/  @!P0 BRA `(.L_x_24) ;  /* 0x0000007c00548947 */ /* 0x004fea0003800000 */
.L_x_132:
[----:B------:R3:W-:Y:S01]  /*18d0*/  SYNCS.ARRIVE.TRANS64.A1T0 RZ, [R0+URZ+0xf0], RZ ;  /* 0x0000f0ff00ff79a7 */ /* 0x0007e200081000ff */
[----:B------:R-:W-:-:S05]  /*18e0*/  VIADD R9, R9, 0x1 ;  /* 0x0000000109097836 */ /* 0x000fca0000000000 */
[----:B------:R-:W-:-:S04]  /*18f0*/  ISETP.NE.AND P0, PT, R9, 0x2, PT ;  /* 0x000000020900780c */ /* 0x000fc80003f05270 */
[----:B--2---:R-:W-:Y:S02]  /*1900*/  SEL R3, RZ, 0x1, P0 ;  /* 0x00000001ff037807 */ /* 0x004fe40000000000 */
[----:B------:R-:W-:Y:S02]  /*1910*/  SEL R9, R9, RZ, P0 ;  /* 0x000000ff09097207 */ /* 0x000fe40000000000 */
[----:B------:R-:W-:-:S07]  /*1920*/  LOP3.LUT R8, R8, R3, RZ, 0x3c, !PT ;  /* 0x0000000308087212 */ /* 0x000fce00078e3cff */
.L_x_23:
[----:B------:R-:W-:Y:S01]  /*1930*/  ULEA UR4, UR5, UR7, 0x3 ;  /* 0x0000000705047291 */ /* 0x000fe2000f8e18ff */
[----:B---3--:R-:W-:Y:S01]  /*1940*/  SHF.L.U32 R0, R12, 0x1f, RZ ;  /* 0x0000001f0c007819 */ /* 0x008fe200000006ff */
[----:B------:R-:W-:Y:S02]  /*1950*/  UISETP.GE.U32.AND UP0, UPT, UR46, 0x7f, UPT ;  /* 0x0000007f2e00788c */ /* 0x000fe4000bf06070 */
[----:B------:R-:W-:Y:S02]  /*1960*/  USHF.L.U32 UR11, UR20, 0x8, URZ ;  /* 0x00000008140b7899 */ /* 0x000fe400080006ff */
[----:B------:R-:W-:Y:S01]  /*1970*/  ULEA UR35, UR16, UR45, 0x6 ;  /* 0x0000002d10237291 */ /* 0x000fe2000f8e30ff */
[----:B------:R-:W-:Y:S02]  /*1980*/  UMOV UR13, URZ ;  /* 0x000000ff000d7c82 */ /* 0x000fe40008000000 */
[----:B------:R2:W3:Y:S02]  /*1990*/  SYNCS.PHASECHK.TRANS64.TRYWAIT P0, [UR4+0x20], R0 ;  /* 0x00002000ff0075a7 */ /* 0x0004e40008001104 */
[----:B------:R-:W-:Y:S07]  /*19a0*/  BRA.U !UP0, `(.L_x_25) ;  /* 0x0000000108bc7547 */ /* 0x000fee000b800000 */
[----:B------:R-:W-:Y:S01]  /*19b0*/  UMOV UR6, URZ ;  /* 0x000000ff00067c82 */ /* 0x000fe20008000000 */
[----:B------:R-:W-:-:S05]  /*19c0*/  UMOV UR4, UR5 ;  /* 0x0000000500047c82 */ /* 0x000fca0008000000 */
.L_x_31:
[----:B------:R-:W-:Y:S01]  /*19d0*/  ULEA UR33, UR4, UR7, 0x3 ;  /* 0x0000000704217291 */ /* 0x000fe2000f8e18ff */
[----:B---3--:R-:W-:Y:S01]  /*19e0*/  @!P3 MOV R2, 0x5000 ;  /* 0x000050000002b802 */ /* 0x008fe20000000f00 */
[----:B-1-3--:R-:W-:Y:S10]  /*19f0*/  @P0 BRA `(.L_x_26) ;  /* 0x00000000000c0947 */ /* 0x00aff40003800000 */
[----:B------:R-:W-:-:S04]  /*1a00*/  SHF.L.U32 R3, R12, 0x1f, RZ ;  /* 0x0000001f0c037819 */ /* 0x000fc800000006ff */
[----:B------:R-:W3:Y:S02]  /*1a10*/  SYNCS.PHASECHK.TRANS64.TRYWAIT P0, [UR33+0x20], R3 ;  /* 0x00002003ff0075a7 */ /* 0x000ee40008001121 */
[----:B---3--:R-:W-:Y:S05]  /*1a20*/  @!P0 BRA `(.L_x_27) ;  /* 0x0000007c00108947 */ /* 0x008fea0003800000 */
.L_x_26:
[----:B------:R3:W-:Y:S01]  /*1a30*/  @!P3 SYNCS.ARRIVE.TRANS64 RZ, [UR33], R2 ;  /* 0x00000002ffffb9a7 */ /* 0x0007e20008000021 */
[----:B------:R-:W-:-:S04]  /*1a40*/  ULOP3.LUT UR5, UR24, 0x2, URZ, 0xfc, !UPT ;  /* 0x0000000218057892 */ /* 0x000fc8000f8efcff */
[----:B------:R-:W-:-:S09]  /*1a50*/  UISETP.NE.AND UP0, UPT, UR5, 0x2, UPT ;  /* 0x000000020500788c */ /* 0x000fd2000bf05270 */
[----:B------:R-:W-:Y:S05]  /*1a60*/  BRA.U UP0, `(.L_x_28) ;  /* 0x0000000100047547 */ /* 0x000fea000b800000 */
[----:B-1----:R-:W-:Y:S05]  /*1a70*/  BPT.TRAP 0x1 ;  /* 0x000000040000795c */ /* 0x002fea0000300000 */
.L_x_28:
[----:B------:R-:W-:Y:S04]  /*1a80*/  BSSY.RECONVERGENT B0, `(.L_x_29) ;  /* 0x0000003000007945 */ /* 0x000fe80003800200 */
[----:B------:R-:W-:Y:S05]  /*1a90*/  @P2 BRA `(.L_x_30) ;  /* 0x0000000000042947 */ /* 0x000fea0003800000 */
[----:B-1----:R-:W-:Y:S05]  /*1aa0*/  BPT.TRAP 0x1 ;  /* 0x000000040000795c */ /* 0x002fea0000300000 */
.L_x_30:
[----:B-1----:R-:W-:Y:S05]  /*1ab0*/  BSYNC.RECONVERGENT B0 ;  /* 0x0000000000007941 */ /* 0x002fea0003800200 */
.L_x_29:
[----:B------:R-:W-:Y:S02]  /*1ac0*/  UIADD3 UR5, UPT, UPT, UR4, 0x1, URZ ;  /* 0x0000000104057890 */ /* 0x000fe4000fffe0ff */
[----:B------:R-:W-:Y:S02]  /*1ad0*/  ULEA UR32, UR4, UR28, 0xc ;  /* 0x0000001c04207291 */ /* 0x000fe4000f8e60ff */
[----:B------:R-:W-:Y:S02]  /*1ae0*/  UISETP.NE.AND UP0, UPT, UR5, 0x4, UPT ;  /* 0x000000040500788c */ /* 0x000fe4000bf05270 */
[----:B------:R-:W-:Y:S02]  /*1af0*/  UIADD3 UR16, UP1, UPT, UR26, 0x80, URZ ;  /* 0x000000801a107890 */ /* 0x000fe4000ff3e0ff */
[----:B------:R-:W-:Y:S02]  /*1b00*/  USEL UR9, URZ, 0x1, UP0 ;  /* 0x00000001ff097887 */ /* 0x000fe40008000000 */
[----:B------:R-:W-:-:S02]  /*1b10*/  USEL UR5, UR5, URZ, UP0 ;  /* 0x000000ff05057287 */ /* 0x000fc40008000000 */
[----:B------:R-:W-:Y:S02]  /*1b20*/  UIADD3 UR14, UP0, UPT, UR26, 0x180, URZ ;  /* 0x000001801a0e7890 */ /* 0x000fe4000ff1e0ff */
[----:B------:R-:W-:Y:S01]  /*1b30*/  ULEA UR8, UR5, UR7, 0x3 ;  /* 0x0000000705087291 */ /* 0x000fe2000f8e18ff */
[----:B------:R-:W-:Y:S01]  /*1b40*/  LOP3.LUT R12, R12, UR9, RZ, 0x3c, !PT ;  /* 0x000000090c0c7c12 */ /* 0x000fe2000f8e3cff */
[----:B------:R-:W-:Y:S02]  /*1b50*/  USHF.L.U32 UR34, UR6, 0x6, URZ ;  /* 0x0000000606227899 */ /* 0x000fe400080006ff */
[----:B------:R-:W-:Y:S01]  /*1b60*/  UIADD3.X UR17, UPT, UPT, URZ, UR27, URZ, UP1, !UPT ;  /* 0x0000001bff117290 */ /* 0x000fe20008ffe4ff */
[----:B--2---:R-:W-:Y:S01]  /*1b70*/  SHF.L.U32 R0, R12, 0x1f, RZ ;  /* 0x0000001f0c007819 */ /* 0x004fe200000006ff */
[----:B------:R-:W-:Y:S02]  /*1b80*/  UIADD3 UR32, UPT, UPT, UR7, 0x6400, UR32 ;  /* 0x0000640007207890 */ /* 0x000fe4000fffe020 */
[----:B------:R-:W-:Y:S01]  /*1b90*/  UIADD3.X UR15, UPT, UPT, URZ, UR27, URZ, UP0, !UPT ;  /* 0x0000001bff0f7290 */ /* 0x000fe200087fe4ff */
[----:B------:R4:W1:Y:S01]  /*1ba0*/  SYNCS.PHASECHK.TRANS64.TRYWAIT P0, [UR8+0x20], R0 ;  /* 0x00002000ff0075a7 */ /* 0x0008620008001108 */
[----:B------:R-:W-:Y:S01]  /*1bb0*/  ULEA UR8, UR4, UR7, 0xe ;  /* 0x0000000704087291 */ /* 0x000fe2000f8e70ff */
[----:B------:R-:W-:Y:S01]  /*1bc0*/  UMOV UR13, 0x30000 ;  /* 0x00030000000d7882 */ /* 0x000fe20000000000 */
[----:B------:R-:W-:-:S02]  /*1bd0*/  UMOV UR18, 0x0 ;  /* 0x0000000000127882 */ /* 0x000fc40000000000 */
[----:B------:R-:W-:Y:S01]  /*1be0*/  UIADD3 UR8, UPT, UPT, UR8, 0xa400, URZ ;  /* 0x0000a40008087890 */ /* 0x000fe2000fffe0ff */
[----:B------:R-:W-:Y:S01]  /*1bf0*/  UMOV UR19, 0x10000000 ;  /* 0x1000000000137882 */ /* 0x000fe20000000000 */
[----:B------:R-:W-:Y:S01]  /*1c00*/  UMOV UR12, UR36 ;  /* 0x00000024000c7c82 */ /* 0x000fe20008000000 */
[----:B------:R-:W-:Y:S01]  /*1c10*/  UMOV UR9, UR33 ;  /* 0x0000002100097c82 */ /* 0x000fe20008000000 */
[----:B------:R-:W-:Y:S01]  /*1c20*/  UMOV UR10, UR34 ;  /* 0x00000022000a7c82 */ /* 0x000fe20008000000 */
[----:B------:R2:W-:Y:S01]  /*1c30*/  UTMALDG.3D.MULTICAST [UR32], [UR16], UR13, desc[UR18] ;  /* 0x00001220100073b4 */ /* 0x0005e2000801180d */
[----:B------:R-:W-:Y:S01]  /*1c40*/  UIADD3 UR6, UPT, UPT, UR6, 0x1, URZ ;  /* 0x0000000106067890 */ /* 0x000fe2000fffe0ff */
[----:B------:R-:W-:-:S03]  /*1c50*/  UMOV UR4, UR5 ;  /* 0x0000000500047c82 */ /* 0x000fc60008000000 */
[----:B------:R-:W-:Y:S01]  /*1c60*/  UISETP.NE.AND UP0, UPT, UR6, UR21, UPT ;  /* 0x000000150600728c */ /* 0x000fe2000bf05270 */
[----:B------:R4:W-:Y:S01]  /*1c70*/  UTMALDG.3D [UR8], [UR14], desc[UR18] ;  /* 0x000012080e0075b4 */ /* 0x0009e20008011000 */
[----:B--2---:R-:W-:-:S07]  /*1c80*/  UMOV UR13, UR21 ;  /* 0x00000015000d7c82 */ /* 0x004fce0008000000 */
[----:B----4-:R-:W-:Y:S05]  /*1c90*/  BRA.U UP0, `(.L_x_31) ;  /* 0xfffffffd004c7547 */ /* 0x010fea000b83ffff */
.L_x_25:
[----:B------:R-:W-:Y:S01]  /*1ca0*/  ULEA UR4, UR5, UR7, 0x3 ;  /* 0x0000000705047291 */ /* 0x000fe2000f8e18ff */
[----:B--2---:R-:W-:Y:S01]  /*1cb0*/  SHF.L.U32 R0, R12, 0x1f, RZ ;  /* 0x0000001f0c007819 */ /* 0x004fe200000006ff */
[----:B------:R-:W-:Y:S01]  /*1cc0*/  @!P1 SYNCS.ARRIVE.TRANS64.A1T0 RZ, [UR7+0x88], RZ ;  /* 0x000088ffffff99a7 */ /* 0x000fe20008100007 */
[----:B------:R-:W-:-:S06]  /*1cd0*/  UISETP.GT.AND UP0, UPT, UR43, UR41, UPT ;  /* 0x000000292b00728c */ /* 0x000fcc000bf04270 */
[----:B-1-3--:R1:W2:Y:S03]  /*1ce0*/  SYNCS.PHASECHK.TRANS64.TRYWAIT P0, [UR4+0x20], R0 ;  /* 0x00002000ff0075a7 */ /* 0x00a2a60008001104 */
[----:B------:R-:W-:Y:S05]  /*1cf0*/  BRA.U !UP0, `(.L_x_32) ;  /* 0x0000000108bc7547 */ /* 0x000fea000b800000 */
[----:B------:R-:W-:Y:S01]  /*1d00*/  UIADD3 UR25, UPT, UPT, UR44, UR13, URZ ;  /* 0x0000000d2c197290 */ /* 0x000fe2000fffe0ff */
[----:B------:R-:W-:-:S11]  /*1d10*/  UMOV UR4, UR5 ;  /* 0x0000000500047c82 */ /* 0x000fd60008000000 */
.L_x_38:
[----:B------:R-:W-:Y:S01]  /*1d20*/  ULEA UR17, UR4, UR7, 0x3 ;  /* 0x0000000704117291 */ /* 0x000fe2000f8e18ff */
[----:B--2---:R-:W-:Y:S01]  /*1d30*/  @!P3 MOV R2, 0x5000 ;  /* 0x000050000002b802 */ /* 0x004fe20000000f00 */
[----:B--2-4-:R-:W-:Y:S10]  /*1d40*/  @P0 BRA `(.L_x_33) ;  /* 0x00000000000c0947 */ /* 0x014ff40003800000 */
[----:B------:R-:W-:-:S04]  /*1d50*/  SHF.L.U32 R3, R12, 0x1f, RZ ;  /* 0x0000001f0c037819 */ /* 0x000fc800000006ff */
[----:B------:R-:W2:Y:S02]  /*1d60*/  SYNCS.PHASECHK.TRANS64.TRYWAIT P0, [UR17+0x20], R3 ;  /* 0x00002003ff0075a7 */ /* 0x000ea40008001111 */
[----:B--2---:R-:W-:Y:S05]  /*1d70*/  @!P0 BRA `(.L_x_34) ;  /* 0x0000007800548947 */ /* 0x004fea0003800000 */
.L_x_33:
[----:B------:R2:W-:Y:S01]  /*1d80*/  @!P3 SYNCS.ARRIVE.TRANS64 RZ, [UR17], R2 ;  /* 0x00000002ffffb9a7 */ /* 0x0005e20008000011 */
[----:B------:R-:W-:-:S04]  /*1d90*/  ULOP3.LUT UR5, UR24, 0x2, URZ, 0xfc, !UPT ;  /* 0x0000000218057892 */ /* 0x000fc8000f8efcff */
[----:B------:R-:W-:-:S09]  /*1da0*/  UISETP.NE.AND UP0, UPT, UR5, 0x2, UPT ;  /* 0x000000020500788c */ /* 0x000fd2000bf05270 */
[----:B------:R-:W-:Y:S05]  /*1db0*/  BRA.U UP0, `(.L_x_35) ;  /* 0x0000000100047547 */ /* 0x000fea000b800000 */
[----:B------:R-:W-:Y:S05]  /*1dc0*/  BPT.TRAP 0x1 ;  /* 0x000000040000795c */ /* 0x000fea0000300000 */
.L_x_35:
[----:B------:R-:W-:Y:S04]  /*1dd0*/  BSSY.RECONVERGENT B0, `(.L_x_36) ;  /* 0x0000003000007945 */ /* 0x000fe80003800200 */
[----:B------:R-:W-:Y:S05]  /*1de0*/  @P2 BRA `(.L_x_37) ;  /* 0x0000000000042947 */ /* 0x000fea0003800000 */
[----:B------:R-:W-:Y:S05]  /*1df0*/  BPT.TRAP 0x1 ;  /* 0x000000040000795c */ /* 0x000fea0000300000 */
.L_x_37:
[----:B------:R-:W-:Y:S05]  /*1e00*/  BSYNC.RECONVERGENT B0 ;  /* 0x0000000000007941 */ /* 0x000fea0003800200 */
.L_x_36:
[----:B------:R-:W-:Y:S02]  /*1e10*/  UIADD3 UR5, UPT, UPT, UR4, 0x1, URZ ;  /* 0x0000000104057890 */ /* 0x000fe4000fffe0ff */
[----:B------:R-:W-:Y:S02]  /*1e20*/  UIADD3 UR14, UP1, UPT, UR26, 0x80, URZ ;  /* 0x000000801a0e7890 */ /* 0x000fe4000ff3e0ff */
[----:B------:R-:W-:Y:S02]  /*1e30*/  UISETP.NE.AND UP0, UPT, UR5, 0x4, UPT ;  /* 0x000000040500788c */ /* 0x000fe4000bf05270 */
[----:B------:R-:W-:Y:S02]  /*1e40*/  USHF.L.U32 UR18, UR13, 0x6, URZ ;  /* 0x000000060d127899 */ /* 0x000fe400080006ff */
[----:B------:R-:W-:Y:S02]  /*1e50*/  USEL UR8, URZ, 0x1, UP0 ;  /* 0x00000001ff087887 */ /* 0x000fe40008000000 */
[----:B------:R-:W-:-:S02]  /*1e60*/  USEL UR5, UR5, URZ, UP0 ;  /* 0x000000ff05057287 */ /* 0x000fc40008000000 */
[----:B------:R-:W-:Y:S02]  /*1e70*/  UIADD3 UR22, UP0, UPT, UR26, 0x180, URZ ;  /* 0x000001801a167890 */ /* 0x000fe4000ff1e0ff */
[----:B------:R-:W-:Y:S01]  /*1e80*/  LOP3.LUT R12, R12, UR8, RZ, 0x3c, !PT ;  /* 0x000000080c0c7c12 */ /* 0x000fe2000f8e3cff */
[----:B------:R-:W-:Y:S02]  /*1e90*/  ULEA UR6, UR5, UR7, 0x3 ;  /* 0x0000000705067291 */ /* 0x000fe4000f8e18ff */
[----:B------:R-:W-:Y:S01]  /*1ea0*/  ULEA UR8, UR4, UR7, 0xe ;  /* 0x0000000704087291 */ /* 0x000fe2000f8e70ff */
[----:B-1----:R-:W-:Y:S01]  /*1eb0*/  SHF.L.U32 R0, R12, 0x1f, RZ ;  /* 0x0000001f0c007819 */ /* 0x002fe200000006ff */
[----:B------:R-:W-:Y:S02]  /*1ec0*/  ULEA UR16, UR4, UR29, 0xc ;  /* 0x0000001d04107291 */ /* 0x000fe4000f8e60ff */
[----:B------:R-:W-:Y:S02]  /*1ed0*/  UIADD3.X UR15, UPT, UPT, URZ, UR27, URZ, UP1, !UPT ;  /* 0x0000001bff0f7290 */ /* 0x000fe40008ffe4ff */
[----:B------:R-:W-:Y:S01]  /*1ee0*/  UIADD3 UR8, UPT, UPT, UR8, 0xa400, URZ ;  /* 0x0000a40008087890 */ /* 0x000fe2000fffe0ff */
[----:B------:R3:W4:Y:S01]  /*1ef0*/  SYNCS.PHASECHK.TRANS64.TRYWAIT P0, [UR6+0x20], R0 ;  /* 0x00002000ff0075a7 */ /* 0x0007220008001106 */
[----:B------:R-:W-:Y:S01]  /*1f00*/  UIADD3.X UR23, UPT, UPT, URZ, UR27, URZ, UP0, !UPT ;  /* 0x0000001bff177290 */ /* 0x000fe200087fe4ff */
[----:B------:R-:W-:Y:S01]  /*1f10*/  UMOV UR6, 0x30000 ;  /* 0x0003000000067882 */ /* 0x000fe20000000000 */
[----:B------:R-:W-:Y:S01]  /*1f20*/  UMOV UR30, 0x0 ;  /* 0x00000000001e7882 */ /* 0x000fe20000000000 */
[----:B------:R-:W-:Y:S01]  /*1f30*/  UMOV UR31, 0x10000000 ;  /* 0x10000000001f7882 */ /* 0x000fe20000000000 */
[----:B------:R-:W-:Y:S01]  /*1f40*/  UMOV UR19, UR35 ;  /* 0x0000002300137c82 */ /* 0x000fe20008000000 */
[----:B------:R-:W-:Y:S01]  /*1f50*/  UMOV UR20, UR36 ;  /* 0x0000002400147c82 */ /* 0x000fe20008000000 */
[----:B------:R-:W-:Y:S01]  /*1f60*/  UMOV UR12, UR36 ;  /* 0x00000024000c7c82 */ /* 0x000fe20008000000 */
[----:B------:R-:W-:Y:S01]  /*1f70*/  UMOV UR9, UR17 ;  /* 0x0000001100097c82 */ /* 0x000fe20008000000 */
[----:B------:R-:W-:Y:S01]  /*1f80*/  UMOV UR10, UR18 ;  /* 0x00000012000a7c82 */ /* 0x000fe20008000000 */
[----:B------:R3:W-:Y:S01]  /*1f90*/  UTMALDG.3D.MULTICAST [UR16], [UR14], UR6, desc[UR30] ;  /* 0x00001e100e0073b4 */ /* 0x0007e20008011806 */
[----:B------:R-:W-:Y:S01]  /*1fa0*/  UIADD3 UR13, UPT, UPT, UR13, 0x1, URZ ;  /* 0x000000010d0d7890 */ /* 0x000fe2000fffe0ff */
[----:B------:R-:W-:-:S03]  /*1fb0*/  UMOV UR4, UR5 ;  /* 0x0000000500047c82 */ /* 0x000fc60008000000 */
[----:B------:R-:W-:Y:S01]  /*1fc0*/  UISETP.NE.AND UP0, UPT, UR13, UR25, UPT ;  /* 0x000000190d00728c */ /* 0x000fe2000bf05270 */
[----:B------:R3:W-:Y:S08]  /*1fd0*/  UTMALDG.3D [UR8], [UR22], desc[UR30] ;  /* 0x00001e08160075b4 */ /* 0x0007f00008011000 */
[----:B---3--:R-:W-:Y:S05]  /*1fe0*/  BRA.U UP0, `(.L_x_38) ;  /* 0xfffffffd004c7547 */ /* 0x008fea000b83ffff */
.L_x_32:
[C---:B------:R-:W-:Y:S01]  /*1ff0*/  LEA R3, R11.reuse, UR7, 0x3 ;  /* 0x000000070b037c11 */ /* 0x040fe2000f8e18ff */
[----:B------:R-:W-:Y:S01]  /*2000*/  NOP ;  /* 0x0000000000007918 */ /* 0x000fe20000000000 */
[----:B-1----:R-:W-:Y:S02]  /*2010*/  SHF.L.U32 R0, R10, 0x1f, RZ ;  /* 0x0000001f0a007819 */ /* 0x002fe400000006ff */
[----:B------:R-:W-:Y:S02]  /*2020*/  LEA R5, R11, UR7, 0x4 ;  /* 0x000000070b057c11 */ /* 0x000fe4000f8e20ff */
[----:B--2-4-:R-:W1:Y:S02]  /*2030*/  SYNCS.PHASECHK.TRANS64.TRYWAIT P0, [R3+URZ+0x90], R0 ;  /* 0x00009000030075a7 */ /* 0x014e6400080011ff */
[----:B-1----:R-:W-:Y:S05]  /*2040*/  @!P0 BRA `(.L_x_39) ;  /* 0x0000007400b88947 */ /* 0x002fea0003800000 */
.L_x_135:
[----:B------:R-:W2:Y:S01]  /*2050*/  LDS.128 R4, [R5+0x120] ;  /* 0x0001200005047984 */ /* 0x000ea20000000c00 */
[----:B------:R-:W-:Y:S01]  /*2060*/  UISETP.GE.AND UP0, UPT, UR42, 0x1, UPT ;  /* 0x000000012a00788c */ /* 0x000fe2000bf06270 */
[----:B------:R-:W-:Y:S01]  /*2070*/  @!PT LDS RZ, [RZ] ;  /* 0x00000000fffff984 */ /* 0x000fe20000000800 */
[----:B------:R-:W-:Y:S01]  /*2080*/  @!PT LDS RZ, [RZ] ;  /* 0x00000000fffff984 */ /* 0x000fe20000000800 */
[----:B------:R-:W-:Y:S01]  /*2090*/  @!PT LDS RZ, [RZ] ;  /* 0x00000000fffff984 */ /* 0x000fe20000000800 */
[----:B------:R-:W-:Y:S01]  /*20a0*/  @!PT LDS RZ, [RZ] ;  /* 0x00000000fffff984 */ /* 0x000fe20000000800 */
[----:B------:R3:W-:Y:S06]  /*20b0*/  MEMBAR.ALL.CTA ;  /* 0x0000000000007992 */ /* 0x0007ec0000008000 */
[----:B---3--:R-:W3:Y:S01]  /*20c0*/  FENCE.VIEW.ASYNC.S ;  /* 0x00000000000073c6 */ /* 0x008ee20000000000 */
[----:B--2---:R-:W-:-:S13]  /*20d0*/  LOP3.LUT P0, RZ, R6, 0x1, RZ, 0xc0, !PT ;  /* 0x0000000106ff7812 */ /* 0x004fda000780c0ff */
[----:B---3--:R-:W-:Y:S01]  /*20e0*/  VOTEU.ANY UP1, P0 ;  /* 0x0000000000ff7886 */ /* 0x008fe20000020100 */
[----:B------:R-:W-:-:S13]  /*20f0*/  PLOP3.LUT P0, PT, PT, PT, UP1, 0x80, 0x8 ;  /* 0x000000000008781c */ /* 0x000fda0003f0f018 */
[----:B-1----:R-:W-:Y:S02]  /*2100*/  @P0 LOP3.LUT R0, R5, 0xffff, RZ, 0xc0, !PT ;  /* 0x0000ffff05000812 */ /* 0x002fe400078ec0ff */
[----:B------:R-:W-:Y:S02]  /*2110*/  @P0 MOV R2, R4 ;  /* 0x0000000400020202 */ /* 0x000fe40000000f00 */
[----:B------:R-:W-:Y:S01]  /*2120*/  @P0 R2UR UR6, R0 ;  /* 0x00000000000602ca */ /* 0x000fe200000e0000 */
[----:B------:R-:W-:Y:S01]  /*2130*/  VIADD R0, R3, 0xa0 ;  /* 0x000000a003007836 */ /* 0x000fe20000000000 */
[----:B------:R-:W-:Y:S02]  /*2140*/  @P0 SHF.R.U32.HI R4, RZ, 0x10, R5 ;  /* 0x00000010ff040819 */ /* 0x000fe40000011605 */
[----:B------:R-:W-:Y:S02]  /*2150*/  @P0 R2UR UR8, R2 ;  /* 0x00000000020802ca */ /* 0x000fe400000e0000 */
[----:B------:R-:W-:-:S02]  /*2160*/  PRMT R0, RZ, 0x654, R0 ;  /* 0x00000654ff007816 */ /* 0x000fc40000000000 */
[----:B------:R-:W-:Y:S02]  /*2170*/  @P0 R2UR UR4, R4 ;  /* 0x00000000040402ca */ /* 0x000fe400000e0000 */
[----:B------:R1:W-:Y:S03]  /*2180*/  SYNCS.ARRIVE.TRANS64.RED.A1T0 RZ, [R0+URZ], RZ ;  /* 0x000000ff00ff79a7 */ /* 0x0003e600081004ff */
[----:B------:R-:W-:-:S04]  /*2190*/  @UP1 UMOV UR37, UR6 ;  /* 0x0000000600251c82 */ /* 0x000fc80008000000 */
[----:B------:R-:W-:-:S04]  /*21a0*/  @UP1 UMOV UR38, UR8 ;  /* 0x0000000800261c82 */ /* 0x000fc80008000000 */
[----:B------:R-:W-:Y:S01]  /*21b0*/  @UP1 UMOV UR36, UR4 ;  /* 0x0000000400241c82 */ /* 0x000fe20008000000 */
[----:B------:R-:W-:Y:S05]  /*21c0*/  BRA.U !UP0, `(.L_x_40) ;  /* 0x0000000108d47547 */ /* 0x000fea000b800000 */
[----:B------:R-:W2:Y:S01]  /*21d0*/  LDCU.128 UR12, c[0x0][0xb10] ;  /* 0x00016200ff0c77ac */ /* 0x000ea20008000c00 */
[----:B------:R-:W3:Y:S01]  /*21e0*/  LDCU UR25, c[0x0][0xb20] ;  /* 0x00016400ff1977ac */ /* 0x000ee20008000800 */
[----:B------:R-:W4:Y:S01]  /*21f0*/  LDCU UR20, c[0x0][0xb0c] ;  /* 0x00016180ff1477ac */ /* 0x000f220008000800 */
[----:B------:R-:W1:Y:S01]  /*2200*/  LDCU.64 UR10, c[0x0][0xb28] ;  /* 0x00016500ff0a77ac */ /* 0x000e620008000a00 */
[----:B------:R-:W-:Y:S02]  /*2210*/  UISETP.NE.AND UP3, UPT, UR42, 0x1, UPT ;  /* 0x000000012a00788c */ /* 0x000fe4000bf65270 */
[----:B--2---:R-:W-:Y:S02]  /*2220*/  UIMAD.WIDE.U32 UR16, UR39, UR15, URZ ;  /* 0x0000000f271072a5 */ /* 0x004fe4000f8e00ff */
[----:B------:R-:W-:Y:S02]  /*2230*/  UIMAD.WIDE.U32 UR8, UR40, UR12, URZ ;  /* 0x0000000c280872a5 */ /* 0x000fe4000f8e00ff */
[----:B------:R-:W-:-:S02]  /*2240*/  UISETP.NE.AND UP0, UPT, UR14, 0x1, UPT ;  /* 0x000000010e00788c */ /* 0x000fc4000bf05270 */
[----:B------:R-:W-:Y:S01]  /*2250*/  UIMAD.WIDE.U32 UR22, UR37, UR15, URZ ;  /* 0x0000000f251672a5 */ /* 0x000fe2000f8e00ff */
[----:B------:R-:W-:Y:S02]  /*2260*/  UMOV UR16, UR17 ;  /* 0x0000001100107c82 */ /* 0x000fe40008000000 */
[----:B------:R-:W-:Y:S01]  /*2270*/  UMOV UR8, UR9 ;  /* 0x0000000900087c82 */ /* 0x000fe20008000000 */
[----:B---3--:R-:W-:Y:S02]  /*2280*/  USHF.R.U32.HI UR16, URZ, UR25, UR16 ;  /* 0x00000019ff107299 */ /* 0x008fe40008011610 */
[----:B----4-:R-:W-:Y:S02]  /*2290*/  UISETP.NE.AND UP2, UPT, UR20, 0x1, UPT ;  /* 0x000000011400788c */ /* 0x010fe4000bf45270 */
[----:B------:R-:W-:Y:S02]  /*22a0*/  USHF.R.U32.HI UR8, URZ, UR13, UR8 ;  /* 0x0000000dff087299 */ /* 0x000fe40008011608 */
[----:B------:R-:W-:-:S02]  /*22b0*/  USEL UR6, UR39, UR16, !UP0 ;  /* 0x0000001027067287 */ /* 0x000fc4000c000000 */
[----:B------:R-:W-:Y:S02]  /*22c0*/  USEL UR8, UR40, UR8, !UP2 ;  /* 0x0000000828087287 */ /* 0x000fe4000d000000 */
[----:B-1----:R-:W-:Y:S01]  /*22d0*/  UIMAD.WIDE.U32 UR16, UR6, UR10, URZ ;  /* 0x0000000a061072a5 */ /* 0x002fe2000f8e00ff */
[----:B------:R-:W-:Y:S01]  /*22e0*/  UMOV UR4, UR23 ;  /* 0x0000001700047c82 */ /* 0x000fe20008000000 */
[----:B------:R-:W-:Y:S02]  /*22f0*/  UIMAD.WIDE.U32 UR18, UR38, UR12, URZ ;  /* 0x0000000c261272a5 */ /* 0x000fe4000f8e00ff */
[----:B------:R-:W-:-:S03]  /*2300*/  UIMAD.WIDE.U32 UR22, UR8, UR10, URZ ;  /* 0x0000000a081672a5 */ /* 0x000fc6000f8e00ff */
[----:B------:R-:W-:Y:S01]  /*2310*/  UMOV UR16, UR17 ;  /* 0x0000001100107c82 */ /* 0x000fe20008000000 */
[----:B------:R-:W-:Y:S02]  /*2320*/  USHF.R.U32.HI UR4, URZ, UR25, UR4 ;  /* 0x00000019ff047299 */ /* 0x000fe40008011604 */
[----:B------:R-:W-:Y:S01]  /*2330*/  @UP3 USHF.R.U32.HI UR6, URZ, UR11, UR16 ;  /* 0x0000000bff063299 */ /* 0x000fe20008011610 */
[----:B------:R-:W-:Y:S01]  /*2340*/  UMOV UR18, UR19 ;  /* 0x0000001300127c82 */ /* 0x000fe20008000000 */
[----:B------:R-:W-:Y:S01]  /*2350*/  UMOV UR22, UR23 ;  /* 0x0000001700167c82 */ /* 0x000fe20008000000 */
[----:B------:R-:W-:Y:S02]  /*2360*/  USHF.R.U32.HI UR13, URZ, UR13, UR18 ;  /* 0x0000000dff0d7299 */ /* 0x000fe40008011612 */
[----:B------:R-:W-:Y:S02]  /*2370*/  USEL UR4, UR37, UR4, !UP0 ;  /* 0x0000000425047287 */ /* 0x000fe4000c000000 */
[----:B------:R-:W-:-:S02]  /*2380*/  @UP3 USHF.R.U32.HI UR8, URZ, UR11, UR22 ;  /* 0x0000000bff083299 */ /* 0x000fc40008011616 */
[----:B------:R-:W-:Y:S02]  /*2390*/  UIMAD UR9, UR42, UR6, URZ ;  /* 0x000000062a0972a4 */ /* 0x000fe4000f8e02ff */
[----:B------:R-:W-:Y:S02]  /*23a0*/  USEL UR6, UR38, UR13, !UP2 ;  /* 0x0000000d26067287 */ /* 0x000fe4000d000000 */
[----:B------:R-:W-:Y:S02]  /*23b0*/  UIMAD UR12, UR42, UR8, URZ ;  /* 0x000000082a0c72a4 */ /* 0x000fe4000f8e02ff */
[----:B------:R-:W-:Y:S02]  /*23c0*/  UISETP.GE.AND UP0, UPT, UR4, UR9, UPT ;  /* 0x000000090400728c */ /* 0x000fe4000bf06270 */
[----:B------:R-:W-:Y:S02]  /*23d0*/  UIMAD.WIDE.U32 UR16, UR4, UR10, URZ ;  /* 0x0000000a041072a5 */ /* 0x000fe4000f8e00ff */
[----:B------:R-:W-:-:S02]  /*23e0*/  UISETP.GE.OR UP0, UPT, UR6, UR12, UP0 ;  /* 0x0000000c0600728c */ /* 0x000fc40008706670 */
        /* <DEDUP_REMOVED lines=19> */
.L_x_40:
[----:B------:R-:W2:Y:S02]  /*2520*/  LDCU UR4, c[0x0][0xb30] ;  /* 0x00016600ff0477ac */ /* 0x000ea40008000800 */
[----:B--2---:R-:W-:-:S09]  /*2530*/  UISETP.NE.AND UP0, UPT, UR4, 0x1, UPT ;  /* 0x000000010400788c */ /* 0x004fd2000bf05270 */
[----:B------:R-:W-:Y:S05]  /*2540*/  BRA.U UP0, `(.L_x_41) ;  /* 0x0000000100447547 */ /* 0x000fea000b800000 */
[----:B------:R-:W2:Y:S01]  /*2550*/  LDCU.128 UR12, c[0x0][0xb10] ;  /* 0x00016200ff0c77ac */ /* 0x000ea20008000c00 */
[----:B------:R-:W3:Y:S01]  /*2560*/  LDCU UR16, c[0x0][0xb0c] ;  /* 0x00016180ff1077ac */ /* 0x000ee20008000800 */
[----:B------:R-:W4:Y:S01]  /*2570*/  LDCU UR17, c[0x0][0xb20] ;  /* 0x00016400ff1177ac */ /* 0x000f220008000800 */
[----:B--2---:R-:W-:Y:S02]  /*2580*/  UIMAD.WIDE.U32 UR10, UR38, UR12, URZ ;  /* 0x0000000c260a72a5 */ /* 0x004fe4000f8e00ff */
[----:B------:R-:W-:Y:S02]  /*2590*/  UIMAD.WIDE.U32 UR8, UR37, UR15, URZ ;  /* 0x0000000f250872a5 */ /* 0x000fe4000f8e00ff */
[----:B---3--:R-:W-:Y:S02]  /*25a0*/  UISETP.NE.AND UP2, UPT, UR16, 0x1, UPT ;  /* 0x000000011000788c */ /* 0x008fe4000bf45270 */
[----:B------:R-:W-:Y:S01]  /*25b0*/  UISETP.NE.AND UP0, UPT, UR14, 0x1, UPT ;  /* 0x000000010e00788c */ /* 0x000fe2000bf05270 */
[----:B------:R-:W-:-:S02]  /*25c0*/  UMOV UR6, UR11 ;  /* 0x0000000b00067c82 */ /* 0x000fc40008000000 */
[----:B------:R-:W-:Y:S01]  /*25d0*/  UMOV UR4, UR9 ;  /* 0x0000000900047c82 */ /* 0x000fe20008000000 */
[----:B------:R-:W-:Y:S02]  /*25e0*/  USHF.R.U32.HI UR6, URZ, UR13, UR6 ;  /* 0x0000000dff067299 */ /* 0x000fe40008011606 */
[----:B----4-:R-:W-:Y:S02]  /*25f0*/  USHF.R.U32.HI UR4, URZ, UR17, UR4 ;  /* 0x00000011ff047299 */ /* 0x010fe40008011604 */
[----:B------:R-:W-:Y:S02]  /*2600*/  USEL UR6, UR38, UR6, !UP2 ;  /* 0x0000000626067287 */ /* 0x000fe4000d000000 */
[----:B------:R-:W-:-:S04]  /*2610*/  USEL UR4, UR37, UR4, !UP0 ;  /* 0x0000000425047287 */ /* 0x000fc8000c000000 */
[----:B------:R-:W-:Y:S02]  /*2620*/  UIADD3 UR8, UPT, UPT, UR6, -UR4, URZ ;  /* 0x8000000406087290 */ /* 0x000fe4000fffe0ff */
[----:B------:R-:W-:Y:S02]  /*2630*/  UIADD3 UR4, UPT, UPT, -UR6, UR4, URZ ;  /* 0x0000000406047290 */ /* 0x000fe4000fffe1ff */
[----:B------:R-:W-:Y:S02]  /*2640*/  UIMAD UR37, UR8, UR14, UR37 ;  /* 0x0000000e082572a4 */ /* 0x000fe4000f8e0225 */
[----:B------:R-:W-:-:S12]  /*2650*/  UIMAD UR38, UR4, UR16, UR38 ;  /* 0x00000010042672a4 */ /* 0x000fd8000f8e0226 */
.L_x_41:
[----:B------:R-:W-:Y:S01]  /*2660*/  VIADD R11, R11, 0x1 ;  /* 0x000000010b0b7836 */ /* 0x000fe20000000000 */
[----:B------:R-:W-:Y:S01]  /*2670*/  R2UR UR4, R87 ;  /* 0x00000000570472ca */ /* 0x000fe200000e0000 */
[----:B------:R-:W-:Y:S01]  /*2680*/  UIADD3 UR20, UPT, UPT, UR37, UR59, URZ ;  /* 0x0000003b25147290 */ /* 0x000fe2000fffe0ff */
[----:B------:R-:W-:Y:S02]  /*2690*/  PLOP3.LUT P1, PT, PT, PT, PT, 0x80, 0x8 ;  /* 0x000000000008781c */ /* 0x000fe40003f2f070 */
[----:B------:R-:W-:-:S04]  /*26a0*/  ISETP.NE.AND P0, PT, R11, 0x2, PT ;  /* 0x000000020b00780c */ /* 0x000fc80003f05270 */
[----:B------:R-:W-:Y:S02]  /*26b0*/  SEL R3, RZ, 0x1, P0 ;  /* 0x00000001ff037807 */ /* 0x000fe40000000000 */
[----:B------:R-:W-:Y:S02]  /*26c0*/  SEL R11, R11, RZ, P0 ;  /* 0x000000ff0b0b7207 */ /* 0x000fe40000000000 */
[----:B------:R-:W-:Y:S01]  /*26d0*/  LOP3.LUT R10, R10, R3, RZ, 0x3c, !PT ;  /* 0x000000030a0a7212 */ /* 0x000fe200078e3cff */
[----:B------:R-:W-:Y:S01]  /*26e0*/  UIADD3 UR16, UPT, UPT, UR38, UR4, URZ ;  /* 0x0000000426107290 */ /* 0x000fe2000fffe0ff */
[----:B------:R-:W-:Y:S11]  /*26f0*/  BRA.U UP1, `(.L_x_42) ;  /* 0xfffffff101587547 */ /* 0x000ff6000b83ffff */
[----:B------:R-:W-:Y:S01]  /*2700*/  UIADD3 UR7, UPT, UPT, UR7, 0x20, URZ ;  /* 0x0000002007077890 */ /* 0x000fe2000fffe0ff */
[----:B------:R-:W-:-:S03]  /*2710*/  SHF.L.U32 R3, R12, 0x1f, RZ ;  /* 0x0000001f0c037819 */ /* 0x000fc600000006ff */
[----:B------:R-:W-:-:S09]  /*2720*/  ULEA UR4, UR5, UR7, 0x3 ;  /* 0x0000000705047291 */ /* 0x000fd2000f8e18ff */
[----:B------:R-:W2:Y:S02]  /*2730*/  SYNCS.PHASECHK.TRANS64.TRYWAIT P0, [UR4], R3 ;  /* 0x00000003ff0075a7 */ /* 0x000ea40008001104 */
[----:B--2---:R-:W-:Y:S05]  /*2740*/  @!P0 BRA `(.L_x_43) ;  /* 0x00000070000c8947 */ /* 0x004fea0003800000 */
.L_x_137:
[----:B------:R-:W-:-:S04]  /*2750*/  UIADD3 UR4, UPT, UPT, UR5, 0x1, URZ ;  /* 0x0000000105047890 */ /* 0x000fc8000fffe0ff */
[----:B------:R-:W-:-:S04]  /*2760*/  UISETP.NE.AND UP0, UPT, UR4, 0x4, UPT ;  /* 0x000000040400788c */ /* 0x000fc8000bf05270 */
[----:B------:R-:W-:Y:S02]  /*2770*/  USEL UR6, URZ, 0x1, UP0 ;  /* 0x00000001ff067887 */ /* 0x000fe40008000000 */
[----:B------:R-:W-:-:S04]  /*2780*/  USEL UR4, UR4, URZ, UP0 ;  /* 0x000000ff04047287 */ /* 0x000fc80008000000 */
[----:B------:R-:W-:Y:S01]  /*2790*/  ULEA UR5, UR4, UR7, 0x3 ;  /* 0x0000000704057291 */ /* 0x000fe2000f8e18ff */
[----:B------:R-:W-:-:S04]  /*27a0*/  LOP3.LUT R2, R12, UR6, RZ, 0x3c, !PT ;  /* 0x000000060c027c12 */ /* 0x000fc8000f8e3cff */
[----:B-1----:R-:W-:-:S04]  /*27b0*/  SHF.L.U32 R3, R2, 0x1f, RZ ;  /* 0x0000001f02037819 */ /* 0x002fc800000006ff */
[----:B------:R-:W1:Y:S02]  /*27c0*/  SYNCS.PHASECHK.TRANS64.TRYWAIT P0, [UR5], R3 ;  /* 0x00000003ff0075a7 */ /* 0x000e640008001105 */
[----:B-1----:R-:W-:Y:S05]  /*27d0*/  @!P0 BRA `(.L_x_44) ;  /* 0x0000007000008947 */ /* 0x002fea0003800000 */
.L_x_139:
        /* <DEDUP_REMOVED lines=9> */
.L_x_141:
[----:B------:R-:W-:-:S04]  /*2870*/  UIADD3 UR4, UPT, UPT, UR4, 0x1, URZ ;  /* 0x0000000104047890 */ /* 0x000fc8000fffe0ff */
[----:B------:R-:W-:-:S04]  /*2880*/  UISETP.NE.AND UP0, UPT, UR4, 0x4, UPT ;  /* 0x000000040400788c */ /* 0x000fc8000bf05270 */
[----:B------:R-:W-:Y:S02]  /*2890*/  USEL UR5, URZ, 0x1, UP0 ;  /* 0x00000001ff057887 */ /* 0x000fe40008000000 */
[----:B------:R-:W-:-:S04]  /*28a0*/  USEL UR4, UR4, URZ, UP0 ;  /* 0x000000ff04047287 */ /* 0x000fc80008000000 */
[----:B------:R-:W-:Y:S01]  /*28b0*/  ULEA UR4, UR4, UR7, 0x3 ;  /* 0x0000000704047291 */ /* 0x000fe2000f8e18ff */
[----:B-1----:R-:W-:-:S04]  /*28c0*/  LOP3.LUT R3, R2, UR5, RZ, 0x3c, !PT ;  /* 0x0000000502037c12 */ /* 0x002fc8000f8e3cff */
[----:B------:R-:W-:Y:S01]  /*28d0*/  SHF.L.U32 R3, R3, 0x1f, RZ ;  /* 0x0000001f03037819 */ /* 0x000fe200000006ff */
[----:B------:R-:W-:-:S07]  /*28e0*/  IMAD.U32 R0, RZ, RZ, UR4 ;  /* 0x00000004ff007e24 */ /* 0x000fce000f8e00ff */
.L_x_46:
[----:B-1----:R1:W2:Y:S02]  /*28f0*/  SYNCS.PHASECHK.TRANS64.TRYWAIT P0, [R0+URZ], R3 ;  /* 0x00000003000075a7 */ /* 0x0022a400080011ff */
[----:B--2---:R-:W-:Y:S05]  /*2900*/  @!P0 NANOSLEEP.SYNCS 0x989680 ;  /* 0x009896800000895d */ /* 0x004fea0003900000 */
[----:B------:R-:W2:Y:S02]  /*2910*/  @!P0 SYNCS.PHASECHK.TRANS64 P0, [R0+URZ], R3 ;  /* 0x00000003000085a7 */ /* 0x000ea400080010ff */
[----:B--2---:R-:W-:Y:S05]  /*2920*/  @P0 EXIT ;  /* 0x000000000000094d */ /* 0x004fea0003800000 */
[----:B------:R-:W-:Y:S05]  /*2930*/  BRA `(.L_x_46) ;  /* 0xfffffffc00ec7947 */ /* 0x000fea000383ffff */
.L_x_22:
[----:B------:R-:W1:Y:S02]  /*2940*/  S2UR UR4, SR_CgaCtaId ;  /* 0x00000000000479c3 */ /* 0x000e640000008800 */
[----:B-1----:R-:W-:-:S04]  /*2950*/  UISETP.NE.AND UP0, UPT, UR4, URZ, UPT ;  /* 0x000000ff0400728c */ /* 0x002fc8000bf05270 */
[----:B------:R-:W-:-:S09]  /*2960*/  UISETP.NE.OR UP0, UPT, UR17, 0x1, UP0 ;  /* 0x000000011100788c */ /* 0x000fd20008705670 */
[----:B------:R-:W-:Y:S05]  /*2970*/  BRA.U UP0, `(.L_x_47) ;  /* 0x00000005004c7547 */ /* 0x000fea000b800000 */
[----:B------:R-:W1:Y:S01]  /*2980*/  S2UR UR5, SR_CgaCtaId ;  /* 0x00000000000579c3 */ /* 0x000e620000008800 */
[----:B------:R-:W-:Y:S01]  /*2990*/  UMOV UR4, 0x400 ;  /* 0x0000040000047882 */ /* 0x000fe20000000000 */
[----:B------:R-:W-:Y:S01]  /*29a0*/  ISETP.GE.U32.AND P2, PT, R0, 0x2, PT ;  /* 0x000000020000780c */ /* 0x000fe20003f46070 */
[----:B------:R-:W-:Y:S01]  /*29b0*/  IMAD.MOV.U32 R12, RZ, RZ, 0x1 ;  /* 0x00000001ff0c7424 */ /* 0x000fe200078e00ff */
[----:B------:R-:W-:Y:S02]  /*29c0*/  CS2R R10, SRZ ;  /* 0x00000000000a7805 */ /* 0x000fe4000001ff00 */
[----:B------:R-:W-:Y:S01]  /*29d0*/  CS2R R8, SRZ ;  /* 0x0000000000087805 */ /* 0x000fe2000001ff00 */
[----:B-1----:R-:W-:-:S03]  /*29e0*/  ULEA UR6, UR5, UR4, 0x18 ;  /* 0x0000000405067291 */ /* 0x002fc6000f8ec0ff */
[----:B------:R-:W-:-:S09]  /*29f0*/  UMOV UR5, URZ ;  /* 0x000000ff00057c82 */ /* 0x000fd20008000000 */
.L_x_51:
[----:B------:R-:W-:Y:S02]  /*2a00*/  LEA R2, R8, UR6, 0x3 ;  /* 0x0000000608027c11 */ /* 0x000fe4000f8e18ff */
[----:B------:R-:W-:-:S03]  /*2a10*/  SHF.L.U32 R5, R9, 0x1f, RZ ;  /* 0x0000001f09057819 */ /* 0x000fc600000006ff */
[----:B------:R-:W-:Y:S01]  /*2a20*/  VIADD R4, R2, 0x100 ;  /* 0x0000010002047836 */ /* 0x000fe20000000000 */
[----:B------:R-:W1:Y:S02]  /*2a30*/  SYNCS.PHASECHK.TRANS64.TRYWAIT P0, [R2+URZ+0xf0], R5 ;  /* 0x0000f005020075a7 */ /* 0x000e6400080011ff */
[----:B-1----:R-:W-:Y:S05]  /*2a40*/  @!P0 BRA `(.L_x_48) ;  /* 0x0000006c00948947 */ /* 0x002fea0003800000 */
.L_x_142:
[----:B------:R-:W-:Y:S01]  /*2a50*/  ULEA UR4, UR5, UR6, 0x3 ;  /* 0x0000000605047291 */ /* 0x000fe2000f8e18ff */
[----:B------:R-:W-:Y:S02]  /*2a60*/  PRMT R4, RZ, 0x654, R4 ;  /* 0x00000654ff047816 */ /* 0x000fe40000000004 */
[----:B-1----:R-:W-:Y:S01]  /*2a70*/  SHF.L.U32 R5, R12, 0x1f, RZ ;  /* 0x0000001f0c057819 */ /* 0x002fe200000006ff */
[----:B------:R-:W-:Y:S01]  /*2a80*/  UIADD3 UR7, UPT, UPT, UR4, 0x90, URZ ;  /* 0x0000009004077890 */ /* 0x000fe2000fffe0ff */
[----:B------:R1:W-:Y:S05]  /*2a90*/  SYNCS.ARRIVE.TRANS64.RED.A1T0 RZ, [R4+URZ], RZ ;  /* 0x000000ff04ff79a7 */ /* 0x0003ea00081004ff */
[----:B------:R-:W-:Y:S01]  /*2aa0*/  IMAD.U32 R7, RZ, RZ, UR7 ;  /* 0x00000007ff077e24 */ /* 0x000fe2000f8e00ff */
[----:B------:R-:W2:Y:S04]  /*2ab0*/  SYNCS.PHASECHK.TRANS64.TRYWAIT P0, [UR4+0xa0], R5 ;  /* 0x0000a005ff0075a7 */ /* 0x000ea80008001104 */
[----:B------:R-:W-:Y:S01]  /*2ac0*/  PRMT R6, R0, 0x654, R7 ;  /* 0x0000065400067816 */ /* 0x000fe20000000007 */
[----:B-1----:R-:W-:Y:S01]  /*2ad0*/  @!P2 IMAD.MOV.U32 R4, RZ, RZ, 0x10 ;  /* 0x00000010ff04a424 */ /* 0x002fe200078e00ff */
[----:B--2---:R-:W-:Y:S06]  /*2ae0*/  @!P0 BRA `(.L_x_49) ;  /* 0x0000006c00808947 */ /* 0x004fec0003800000 */
.L_x_144:
[----:B------:R-:W-:Y:S01]  /*2af0*/  ULEA UR8, UR5, UR6, 0x4 ;  /* 0x0000000605087291 */ /* 0x000fe2000f8e20ff */
[----:B------:R-:W-:Y:S01]  /*2b00*/  SEL R3, R6, R3, !P2 ;  /* 0x0000000306037207 */ /* 0x000fe20005000000 */
[----:B------:R-:W-:Y:S01]  /*2b10*/  UIADD3 UR9, UPT, UPT, UR4, 0x90, URZ ;  /* 0x0000009004097890 */ /* 0x000fe2000fffe0ff */
[----:B-1----:R-:W-:Y:S01]  /*2b20*/  LEA R2, R11, UR6, 0x3 ;  /* 0x000000060b027c11 */ /* 0x002fe2000f8e18ff */
[----:B------:R-:W-:Y:S01]  /*2b30*/  UIADD3 UR8, UPT, UPT, UR8, 0x120, URZ ;  /* 0x0000012008087890 */ /* 0x000fe2000fffe0ff */
[----:B------:R-:W-:Y:S01]  /*2b40*/  SHF.L.U32 R5, R10, 0x1f, RZ ;  /* 0x0000001f0a057819 */ /* 0x000fe200000006ff */
[----:B------:R1:W-:Y:S01]  /*2b50*/  @!P2 SYNCS.ARRIVE.TRANS64.RED RZ, [R3+URZ], R4 ;  /* 0x0000000403ffa9a7 */ /* 0x0003e200080004ff */
[----:B------:R-:W-:Y:S01]  /*2b60*/  UIADD3 UR4, UPT, UPT, UR5, 0x1, URZ ;  /* 0x0000000105047890 */ /* 0x000fe2000fffe0ff */
[----:B------:R-:W-:-:S03]  /*2b70*/  VIADD R8, R8, 0x1 ;  /* 0x0000000108087836 */ /* 0x000fc60000000000 */
[----:B------:R-:W-:Y:S02]  /*2b80*/  UISETP.NE.AND UP0, UPT, UR4, 0x2, UPT ;  /* 0x000000020400788c */ /* 0x000fe4000bf05270 */
[----:B------:R-:W-:Y:S06]  /*2b90*/  UGETNEXTWORKID.BROADCAST [UR8], [UR9] ;  /* 0x00000000080073ca */ /* 0x000fec0008000100 */
[----:B------:R-:W-:Y:S01]  /*2ba0*/  USEL UR7, URZ, 0x1, UP0 ;  /* 0x00000001ff077887 */ /* 0x000fe20008000000 */
[----:B------:R-:W-:Y:S01]  /*2bb0*/  ISETP.NE.AND P0, PT, R8, 0x2, PT ;  /* 0x000000020800780c */ /* 0x000fe20003f05270 */
[----:B------:R-:W-:Y:S01]  /*2bc0*/  USEL UR5, UR4, URZ, UP0 ;  /* 0x000000ff04057287 */ /* 0x000fe20008000000 */
[----:B------:R-:W2:Y:S03]  /*2bd0*/  SYNCS.PHASECHK.TRANS64.TRYWAIT P1, [R2+URZ+0x90], R5 ;  /* 0x00009005020075a7 */ /* 0x000ea600080211ff */
[----:B------:R-:W-:Y:S01]  /*2be0*/  LOP3.LUT R12, R12, UR7, RZ, 0x3c, !PT ;  /* 0x000000070c0c7c12 */ /* 0x000fe2000f8e3cff */
[----:B-12---:R-:W-:Y:S07]  /*2bf0*/  @!P1 BRA `(.L_x_50) ;  /* 0x0000006c00549947 */ /* 0x006fee0003800000 */
.L_x_145:
[C---:B------:R-:W-:Y:S01]  /*2c00*/  LEA R4, R11.reuse, UR6, 0x4 ;  /* 0x000000060b047c11 */ /* 0x040fe2000f8e20ff */
[----:B-1----:R-:W-:Y:S01]  /*2c10*/  VIADD R2, R2, 0xa0 ;  /* 0x000000a002027836 */ /* 0x002fe20000000000 */
[----:B------:R-:W-:Y:S01]  /*2c20*/  SEL R8, R8, RZ, P0 ;  /* 0x000000ff08087207 */ /* 0x000fe20000000000 */
[----:B------:R-:W-:-:S03]  /*2c30*/  VIADD R11, R11, 0x1 ;  /* 0x000000010b0b7836 */ /* 0x000fc60000000000 */
[----:B------:R-:W1:Y:S01]  /*2c40*/  LDS.128 R4, [R4+0x120] ;  /* 0x0001200004047984 */ /* 0x000e620000000c00 */
[----:B------:R-:W-:Y:S02]  /*2c50*/  PRMT R2, RZ, 0x654, R2 ;  /* 0x00000654ff027816 */ /* 0x000fe40000000002 */
[C---:B------:R-:W-:Y:S01]  /*2c60*/  ISETP.NE.AND P1, PT, R11.reuse, 0x2, PT ;  /* 0x000000020b00780c */ /* 0x040fe20003f25270 */
[----:B------:R-:W-:Y:S01]  /*2c70*/  @!PT LDS RZ, [RZ] ;  /* 0x00000000fffff984 */ /* 0x000fe20000000800 */
[----:B------:R-:W-:Y:S01]  /*2c80*/  @!PT LDS RZ, [RZ] ;  /* 0x00000000fffff984 */ /* 0x000fe20000000800 */
[----:B------:R-:W-:Y:S01]  /*2c90*/  @!PT LDS RZ, [RZ] ;  /* 0x00000000fffff984 */ /* 0x000fe20000000800 */
[----:B------:R-:W-:Y:S01]  /*2ca0*/  @!PT LDS RZ, [RZ] ;  /* 0x00000000fffff984 */ /* 0x000fe20000000800 */
[----:B------:R2:W-:Y:S06]  /*2cb0*/  MEMBAR.ALL.CTA ;  /* 0x0000000000007992 */ /* 0x0005ec0000008000 */
[----:B--2---:R-:W2:Y:S01]  /*2cc0*/  FENCE.VIEW.ASYNC.S ;  /* 0x00000000000073c6 */ /* 0x004ea20000000000 */
[----:B------:R-:W-:Y:S01]  /*2cd0*/  SEL R11, R11, RZ, P1 ;  /* 0x000000ff0b0b7207 */ /* 0x000fe20000800000 */
[----:B--2---:R2:W-:Y:S01]  /*2ce0*/  SYNCS.ARRIVE.TRANS64.RED.A1T0 RZ, [R2+URZ], RZ ;  /* 0x000000ff02ff79a7 */ /* 0x0045e200081004ff */
[----:B-1----:R-:W-:-:S02]  /*2cf0*/  LOP3.LUT P3, RZ, R6, 0x1, RZ, 0xc0, !PT ;  /* 0x0000000106ff7812 */ /* 0x002fc4000786c0ff */
[----:B------:R-:W-:-:S04]  /*2d00*/  SEL R5, RZ, 0x1, P1 ;  /* 0x00000001ff057807 */ /* 0x000fc80000800000 */
[----:B------:R-:W-:Y:S02]  /*2d10*/  LOP3.LUT R10, R10, R5, RZ, 0x3c, !PT ;  /* 0x000000050a0a7212 */ /* 0x000fe400078e3cff */
[----:B--2---:R-:W-:-:S04]  /*2d20*/  SEL R2, RZ, 0x1, P0 ;  /* 0x00000001ff027807 */ /* 0x004fc80000000000 */
[----:B------:R-:W-:Y:S01]  /*2d30*/  LOP3.LUT R9, R9, R2, RZ, 0x3c, !PT ;  /* 0x0000000209097212 */ /* 0x000fe200078e3cff */
[----:B------:R-:W-:Y:S06]  /*2d40*/  @P3 BRA `(.L_x_51) ;  /* 0xfffffffc002c3947 */ /* 0x000fec000383ffff */
[----:B------:R-:W-:Y:S01]  /*2d50*/  ULEA UR4, UR5, UR6, 0x3 ;  /* 0x0000000605047291 */ /* 0x000fe2000f8e18ff */
[----:B------:R-:W-:-:S08]  /*2d60*/  SHF.L.U32 R3, R12, 0x1f, RZ ;  /* 0x0000001f0c037819 */ /* 0x000fd000000006ff */
[----:B------:R-:W1:Y:S02]  /*2d70*/  SYNCS.PHASECHK.TRANS64 P0, [UR4+0xa0], R3 ;  /* 0x0000a003ff0075a7 */ /* 0x000e640008001004 */
[----:B-1----:R-:W-:Y:S05]  /*2d80*/  @P0 BRA `(.L_x_52) ;  /* 0x0000000000080947 */ /* 0x002fea0003800000 */
[----:B------:R-:W1:Y:S02]  /*2d90*/  SYNCS.PHASECHK.TRANS64.TRYWAIT P0, [UR4+0xa0], R3 ;  /* 0x0000a003ff0075a7 */ /* 0x000e640008001104 */
[----:B-1----:R-:W-:Y:S05]  /*2da0*/  @!P0 BRA `(.L_x_53) ;  /* 0x0000006800fc8947 */ /* 0x002fea0003800000 */
.L_x_52:
[----:B------:R-:W-:-:S04]  /*2db0*/  UIADD3 UR7, UPT, UPT, UR5, 0x1, URZ ;  /* 0x0000000105077890 */ /* 0x000fc8000fffe0ff */
[----:B------:R-:W-:-:S04]  /*2dc0*/  UISETP.NE.AND UP0, UPT, UR7, 0x2, UPT ;  /* 0x000000020700788c */ /* 0x000fc8000bf05270 */
[----:B------:R-:W-:Y:S02]  /*2dd0*/  USEL UR8, URZ, 0x1, UP0 ;  /* 0x00000001ff087887 */ /* 0x000fe40008000000 */
[----:B------:R-:W-:-:S04]  /*2de0*/  USEL UR7, UR7, URZ, UP0 ;  /* 0x000000ff07077287 */ /* 0x000fc80008000000 */
[----:B------:R-:W-:Y:S01]  /*2df0*/  ULEA UR7, UR7, UR6, 0x3 ;  /* 0x0000000607077291 */ /* 0x000fe2000f8e18ff */
[----:B-1----:R-:W-:-:S04]  /*2e00*/  LOP3.LUT R3, R12, UR8, RZ, 0x3c, !PT ;  /* 0x000000080c037c12 */ /* 0x002fc8000f8e3cff */
[----:B------:R-:W-:-:S04]  /*2e10*/  SHF.L.U32 R0, R3, 0x1f, RZ ;  /* 0x0000001f03007819 */ /* 0x000fc800000006ff */
[----:B------:R-:W1:Y:S02]  /*2e20*/  SYNCS.PHASECHK.TRANS64 P0, [UR7+0xa0], R0 ;  /* 0x0000a000ff0075a7 */ /* 0x000e640008001007 */
[----:B-1----:R-:W-:Y:S05]  /*2e30*/  @P0 EXIT ;  /* 0x000000000000094d */ /* 0x002fea0003800000 */
[----:B------:R-:W-:Y:S02]  /*2e40*/  SHF.L.U32 R3, R3, 0x1f, RZ ;  /* 0x0000001f03037819 */ /* 0x000fe400000006ff */
[----:B------:R-:W-:-:S07]  /*2e50*/  MOV R0, UR7 ;  /* 0x0000000700007c02 */ /* 0x000fce0008000f00 */
.L_x_54:
[----:B-1----:R1:W2:Y:S02]  /*2e60*/  SYNCS.PHASECHK.TRANS64.TRYWAIT P0, [R0+URZ+0xa0], R3 ;  /* 0x0000a003000075a7 */ /* 0x0022a400080011ff */
[----:B--2---:R-:W-:Y:S05]  /*2e70*/  @!P0 NANOSLEEP.SYNCS 0x989680 ;  /* 0x009896800000895d */ /* 0x004fea0003900000 */
[----:B------:R-:W2:Y:S02]  /*2e80*/  @!P0 SYNCS.PHASECHK.TRANS64 P0, [R0+URZ+0xa0], R3 ;  /* 0x0000a003000085a7 */ /* 0x000ea400080010ff */
[----:B--2---:R-:W-:Y:S05]  /*2e90*/  @P0 EXIT ;  /* 0x000000000000094d */ /* 0x004fea0003800000 */
[----:B------:R-:W-:Y:S05]  /*2ea0*/  BRA `(.L_x_54) ;  /* 0xfffffffc00ec7947 */ /* 0x000fea000383ffff */
.L_x_47:
[----:B------:R-:W-:Y:S05]  /*2eb0*/  BRA.U UP4, `(.L_x_55) ;  /* 0x0000000d04a07547 */ /* 0x000fea000b800000 */
[----:B------:R-:W1:Y:S01]  /*2ec0*/  S2UR UR7, SR_CgaCtaId ;  /* 0x00000000000779c3 */ /* 0x000e620000008800 */
[----:B------:R-:W-:Y:S01]  /*2ed0*/  UMOV UR4, 0x40 ;  /* 0x0000004000047882 */ /* 0x000fe20000000000 */
[----:B------:R-:W-:Y:S01]  /*2ee0*/  NOP ;  /* 0x0000000000007918 */ /* 0x000fe20000000000 */
[----:B------:R-:W-:Y:S01]  /*2ef0*/  UMOV UR6, 0x400 ;  /* 0x0000040000067882 */ /* 0x000fe20000000000 */
[----:B-1----:R-:W-:Y:S02]  /*2f00*/  ULEA UR5, UR7, UR4, 0x18 ;  /* 0x0000000407057291 */ /* 0x002fe4000f8ec0ff */
[----:B------:R-:W-:-:S07]  /*2f10*/  ULEA UR6, UR7, UR6, 0x18 ;  /* 0x0000000607067291 */ /* 0x000fce000f8ec0ff */
[----:B------:R-:W1:Y:S02]  /*2f20*/  LDS.U8 R0, [UR5+0x1c] ;  /* 0x00001c05ff007984 */ /* 0x000e640008000000 */
[----:B-1----:R-:W-:-:S13]  /*2f30*/  ISETP.NE.AND P0, PT, R0, RZ, PT ;  /* 0x000000ff0000720c */ /* 0x002fda0003f05270 */
[----:B------:R-:W-:Y:S05]  /*2f40*/  @P0 BRA `(.L_x_56) ;  /* 0x0000000000580947 */ /* 0x000fea0003800000 */
[----:B------:R-:W-:-:S13]  /*2f50*/  ELECT P0, URZ, PT ;  /* 0x0000000000ff782f */ /* 0x000fda0003800000 */
[----:B------:R-:W-:Y:S05]  /*2f60*/  @!P0 BRA `(.L_x_57) ;  /* 0x0000000000608947 */ /* 0x000fea0003800000 */
[----:B------:R-:W-:Y:S01]  /*2f70*/  UMOV UR4, 0x10 ;  /* 0x0000001000047882 */ /* 0x000fe20000000000 */
[----:B------:R-:W-:Y:S01]  /*2f80*/  HFMA2 R0, -RZ, RZ, 0, 5.9604644775390625e-08 ;  /* 0x00000001ff007431 */ /* 0x000fe200000001ff */
[----:B------:R-:W-:-:S03]  /*2f90*/  MOV R3, 0xffff ;  /* 0x0000ffff00037802 */ /* 0x000fc60000000f00 */
[----:B------:R-:W-:Y:S04]  /*2fa0*/  DEPBAR.LE SB1, 0x36 ;  /* 0x00009d800000791a */ /* 0x000fe80000000000 */
[----:B------:R-:W1:Y:S02]  /*2fb0*/  UTCATOMSWS.FIND_AND_SET.ALIGN UP0, UR4, UR4 ;  /* 0x00000004000475e3 */ /* 0x000e640008000800 */
[----:B-1----:R-:W-:Y:S01]  /*2fc0*/  MOV R4, UR4 ;  /* 0x0000000400047c02 */ /* 0x002fe20008000f00 */
[----:B------:R-:W-:Y:S06]  /*2fd0*/  BRA.U UP0, `(.L_x_58) ;  /* 0x0000000100187547 */ /* 0x000fec000b800000 */
.L_x_59:
[----:B------:R-:W-:Y:S05]  /*2fe0*/  NANOSLEEP 0x64 ;  /* 0x000000640000795d */ /* 0x000fea0003800000 */
[----:B------:R-:W-:-:S05]  /*2ff0*/  UMOV UR4, 0x10 ;  /* 0x0000001000047882 */ /* 0x000fca0000000000 */
[----:B------:R-:W-:Y:S04]  /*3000*/  DEPBAR.LE SB1, 0x36 ;  /* 0x00009d800000791a */ /* 0x000fe80000000000 */
[----:B------:R-:W1:Y:S02]  /*3010*/  UTCATOMSWS.FIND_AND_SET.ALIGN UP0, UR4, UR4 ;  /* 0x00000004000475e3 */ /* 0x000e640008000800 */
[----:B-1----:R-:W-:Y:S01]  /*3020*/  MOV R4, UR4 ;  /* 0x0000000400047c02 */ /* 0x002fe20008000f00 */
[----:B------:R-:W-:Y:S05]  /*3030*/  BRA.U !UP0, `(.L_x_59) ;  /* 0xfffffffd08e87547 */ /* 0x000fea000b83ffff */
.L_x_58:
[-C--:B------:R-:W-:Y:S02]  /*3040*/  SHF.L.U32 R3, R3, R4.reuse, RZ ;  /* 0x0000000403037219 */ /* 0x080fe400000006ff */
[----:B------:R-:W-:Y:S01]  /*3050*/  SHF.L.U32 R0, R0, R4, RZ ;  /* 0x0000000400007219 */ /* 0x000fe200000006ff */
[----:B------:R-:W-:Y:S02]  /*3060*/  IMAD.SHL.U32 R4, R4, 0x20, RZ ;  /* 0x0000002004047824 */ /* 0x000fe400078e00ff */
[----:B------:R1:W-:Y:S04]  /*3070*/  ATOMS.OR RZ, [UR5+0x14], R3 ;  /* 0x00001403ffff798c */ /* 0x0003e8000b000005 */
[----:B------:R1:W-:Y:S04]  /*3080*/  ATOMS.OR RZ, [UR5+0x18], R0 ;  /* 0x00001800ffff798c */ /* 0x0003e8000b000005 */
[----:B------:R1:W-:Y:S01]  /*3090*/  STS [UR6+0x140], R4 ;  /* 0x00014004ff007988 */ /* 0x0003e20008000806 */
[----:B------:R-:W-:Y:S05]  /*30a0*/  BRA `(.L_x_57) ;  /* 0x0000000000107947 */ /* 0x000fea0003800000 */
.L_x_56:
[----:B------:R-:W-:Y:S02]  /*30b0*/  MOV R0, 0xffffffff ;  /* 0xffffffff00007802 */ /* 0x000fe40000000f00 */
[----:B------:R-:W-:-:S03]  /*30c0*/  MOV R4, 0x30f0 ;  /* 0x000030f000047802 */ /* 0x000fc60000000f00 */
[----:B------:R1:W-:Y:S04]  /*30d0*/  STS [UR6+0x140], R0 ;  /* 0x00014000ff007988 */ /* 0x0003e80008000806 */
[----:B-1---5:R-:W-:Y:S05]  /*30e0*/  CALL.REL.NOINC `($__internal_1_$__cuda_sm10x_tcgen05_guardrail_trap_phase_invalid_during_alloc) ;  /* 0x0000007000407944 */ /* 0x022fea0003c00000 */
.L_x_57:
[----:B------:R-:W-:Y:S05]  /*30f0*/  WARPSYNC.ALL ;  /* 0x0000000000007948 */ /* 0x000fea0003800000 */
[----:B------:R-:W2:Y:S01]  /*3100*/  S2UR UR4, SR_CgaCtaId ;  /* 0x00000000000479c3 */ /* 0x000ea20000008800 */
[----:B------:R-:W-:Y:S01]  /*3110*/  UMOV UR17, 0x400 ;  /* 0x0000040000117882 */ /* 0x000fe20000000000 */
[----:B------:R-:W-:-:S06]  /*3120*/  NOP ;  /* 0x0000000000007918 */ /* 0x000fcc0000000000 */
[----:B------:R-:W-:Y:S06]  /*3130*/  BAR.ARV 0x6, 0xa0 ;  /* 0x0182800000007b1d */ /* 0x000fec0000002000 */
[----:B------:R-:W3:Y:S01]  /*3140*/  LDCU UR5, c[0x0][0x38c] ;  /* 0x00007180ff0577ac */ /* 0x000ee20008000800 */
[----:B------:R-:W-:Y:S01]  /*3150*/  LOP3.LUT R2, R2, 0xffff, RZ, 0xc0, !PT ;  /* 0x0000ffff02027812 */ /* 0x000fe200078ec0ff */
[----:B------:R-:W-:Y:S01]  /*3160*/  IMAD.MOV.U32 R11, RZ, RZ, 0x1 ;  /* 0x00000001ff0b7424 */ /* 0x000fe200078e00ff */
[----:B------:R-:W-:Y:S01]  /*3170*/  CS2R R8, SRZ ;  /* 0x0000000000087805 */ /* 0x000fe2000001ff00 */
[----:B------:R-:W4:Y:S01]  /*3180*/  LDCU UR8, c[0x0][0x38c] ;  /* 0x00007180ff0877ac */ /* 0x000f220008000800 */
[----:B------:R-:W-:Y:S01]  /*3190*/  R2UR UR19, R2 ;  /* 0x00000000021372ca */ /* 0x000fe200000e0000 */
[----:B------:R-:W-:Y:S01]  /*31a0*/  IMAD.MOV.U32 R10, RZ, RZ, RZ ;  /* 0x000000ffff0a7224 */ /* 0x000fe200078e00ff */
[----:B------:R-:W-:Y:S01]  /*31b0*/  UMOV UR22, URZ ;  /* 0x000000ff00167c82 */ /* 0x000fe20008000000 */
[----:B------:R-:W-:Y:S01]  /*31c0*/  UMOV UR14, URZ ;  /* 0x000000ff000e7c82 */ /* 0x000fe20008000000 */
[----:B--2---:R-:W-:Y:S01]  /*31d0*/  ULEA UR17, UR4, UR17, 0x18 ;  /* 0x0000001104117291 */ /* 0x004fe2000f8ec0ff */
[----:B------:R-:W-:Y:S01]  /*31e0*/  UMOV UR26, 0x0 ;  /* 0x00000000001a7882 */ /* 0x000fe20000000000 */
[----:B------:R-:W-:-:S02]  /*31f0*/  UMOV UR27, 0x4400490 ;  /* 0x04400490001b7882 */ /* 0x000fc40000000000 */
[----:B------:R-:W-:Y:S02]  /*3200*/  UIADD3 UR6, UPT, UPT, UR17, 0x6400, URZ ;  /* 0x0000640011067890 */ /* 0x000fe4000fffe0ff */
[----:B------:R-:W-:Y:S02]  /*3210*/  UIADD3 UR7, UPT, UPT, UR17, 0xa400, URZ ;  /* 0x0000a40011077890 */ /* 0x000fe4000fffe0ff */
[----:B---3--:R-:W-:Y:S01]  /*3220*/  UIADD3 UR5, UPT, UPT, UR5, 0x3f, URZ ;  /* 0x0000003f05057890 */ /* 0x008fe2000fffe0ff */
[----:B-1----:R-:W1:Y:S01]  /*3230*/  LDS R0, [UR17+0x140] ;  /* 0x00014011ff007984 */ /* 0x002e620008000800 */
[----:B------:R-:W-:Y:S02]  /*3240*/  USHF.R.U32.HI UR6, URZ, 0x4, UR6 ;  /* 0x00000004ff067899 */ /* 0x000fe40008011606 */
[----:B------:R-:W-:Y:S02]  /*3250*/  USHF.R.S32.HI UR4, URZ, 0x1f, UR5 ;  /* 0x0000001fff047899 */ /* 0x000fe40008011405 */
[----:B------:R-:W-:-:S02]  /*3260*/  ULOP3.LUT UR6, UR6, 0x3fff, URZ, 0xc0, !UPT ;  /* 0x00003fff06067892 */ /* 0x000fc4000f8ec0ff */
[----:B------:R-:W-:Y:S02]  /*3270*/  ULEA.HI UR4, UR4, UR5, URZ, 0x6 ;  /* 0x0000000504047291 */ /* 0x000fe4000f8f30ff */
[----:B------:R-:W-:Y:S02]  /*3280*/  USHF.R.U32.HI UR5, URZ, 0x4, UR7 ;  /* 0x00000004ff057899 */ /* 0x000fe40008011607 */
[----:B------:R-:W-:Y:S02]  /*3290*/  USHF.R.S32.HI UR28, URZ, 0x6, UR4 ;  /* 0x00000006ff1c7899 */ /* 0x000fe40008011404 */
[----:B------:R-:W-:Y:S02]  /*32a0*/  ULOP3.LUT UR5, UR5, 0x3fff, URZ, 0xc0, !UPT ;  /* 0x00003fff05057892 */ /* 0x000fe4000f8ec0ff */
[----:B------:R-:W-:Y:S02]  /*32b0*/  UISETP.LT.AND UP0, UPT, UR28, 0x1, UPT ;  /* 0x000000011c00788c */ /* 0x000fe4000bf01270 */
[----:B------:R-:W-:-:S02]  /*32c0*/  ULOP3.LUT UR20, UR6, 0x10000, URZ, 0xfc, !UPT ;  /* 0x0001000006147892 */ /* 0x000fc4000f8efcff */
[----:B------:R-:W-:Y:S02]  /*32d0*/  USEL UR29, UR28, 0x1, !UP0 ;  /* 0x000000011c1d7887 */ /* 0x000fe4000c000000 */
[----:B------:R-:W-:Y:S02]  /*32e0*/  ULOP3.LUT UR21, UR5, 0x10000, URZ, 0xfc, !UPT ;  /* 0x0001000005157892 */ /* 0x000fe4000f8efcff */
[----:B------:R-:W-:Y:S02]  /*32f0*/  UIADD3 UR29, UPT, UPT, -UR29, URZ, URZ ;  /* 0x000000ff1d1d7290 */ /* 0x000fe4000fffe1ff */
[----:B----4-:R-:W-:Y:S01]  /*3300*/  UISETP.GE.AND UP4, UPT, UR8, 0x1, UPT ;  /* 0x000000010800788c */ /* 0x010fe2000bf86270 */
[----:B------:R-:W-:Y:S01]  /*3310*/  UMOV UR24, 0x0 ;  /* 0x0000000000187882 */ /* 0x000fe20000000000 */
[----:B------:R-:W-:Y:S01]  /*3320*/  UMOV UR25, 0x4400490 ;  /* 0x0440049000197882 */ /* 0x000fe20000000000 */
[----:B-1----:R-:W-:-:S15]  /*3330*/  R2UR UR30, R0 ;  /* 0x00000000001e72ca */ /* 0x002fde00000e0000 */
.L_x_66:
[----:B------:R-:W-:Y:S02]  /*3340*/  LEA R0, R10, UR17, 0x3 ;  /* 0x000000110a007c11 */ /* 0x000fe4000f8e18ff */
[----:B------:R-:W-:Y:S02]  /*3350*/  SHF.L.U32 R5, R9, 0x1f, RZ ;  /* 0x0000001f09057819 */ /* 0x000fe400000006ff */
[----:B------:R-:W-:Y:S01]  /*3360*/  PLOP3.LUT P0, PT, PT, PT, UP4, 0x80, 0x8 ;  /* 0x000000000008781c */ /* 0x000fe20003f0f048 */
[----:B------:R-:W-:Y:S01]  /*3370*/  VIADD R3, R0, 0xa0 ;  /* 0x000000a000037836 */ /* 0x000fe20000000000 */
[----:B-1----:R-:W1:Y:S02]  /*3380*/  SYNCS.PHASECHK.TRANS64.TRYWAIT P1, [R0+URZ+0x90], R5 ;  /* 0x00009005000075a7 */ /* 0x002e6400080211ff */
[----:B-1-3--:R-:W-:Y:S09]  /*3390*/  @!P1 BRA `(.L_x_60) ;  /* 0x0000006400989947 */ /* 0x00aff20003800000 */
.L_x_147:
[----:B------:R-:W-:Y:S01]  /*33a0*/  LEA R4, R10, UR17, 0x4 ;  /* 0x000000110a047c11 */ /* 0x000fe2000f8e20ff */
[----:B------:R-:W-:Y:S01]  /*33b0*/  @UP4 ULEA UR4, UR14, UR17, 0x3 ;  /* 0x000000110e044291 */ /* 0x000fe2000f8e18ff */
[----:B------:R-:W-:Y:S01]  /*33c0*/  PLOP3.LUT P2, PT, PT, PT, PT, 0x80, 0x8 ;  /* 0x000000000008781c */ /* 0x000fe20003f4f070 */
[----:B------:R-:W-:Y:S01]  /*33d0*/  ULEA UR23, UR22, UR17, 0x3 ;  /* 0x0000001116177291 */ /* 0x000fe2000f8e18ff */
[----:B------:R-:W-:Y:S02]  /*33e0*/  PRMT R3, RZ, 0x654, R3 ;  /* 0x00000654ff037816 */ /* 0x000fe40000000003 */
[----:B-1----:R-:W1:Y:S01]  /*33f0*/  LDS.128 R4, [R4+0x120] ;  /* 0x0001200004047984 */ /* 0x002e620000000c00 */
[----:B------:R-:W-:Y:S02]  /*3400*/  @P0 SHF.L.U32 R2, R8, 0x1f, RZ ;  /* 0x0000001f08020819 */ /* 0x000fe400000006ff */
[----:B------:R-:W-:Y:S01]  /*3410*/  SHF.L.U32 R0, R11, 0x1f, RZ ;  /* 0x0000001f0b007819 */ /* 0x000fe200000006ff */
[----:B------:R-:W-:Y:S01]  /*3420*/  @!PT LDS RZ, [RZ] ;  /* 0x00000000fffff984 */ /* 0x000fe20000000800 */
[----:B------:R-:W-:Y:S01]  /*3430*/  @!PT LDS RZ, [RZ] ;  /* 0x00000000fffff984 */ /* 0x000fe20000000800 */
[----:B------:R-:W-:Y:S01]  /*3440*/  @!PT LDS RZ, [RZ] ;  /* 0x00000000fffff984 */ /* 0x000fe20000000800 */
[----:B------:R-:W-:Y:S01]  /*3450*/  @!PT LDS RZ, [RZ] ;  /* 0x00000000fffff984 */ /* 0x000fe20000000800 */
[----:B------:R2:W-:Y:S06]  /*3460*/  MEMBAR.ALL.CTA ;  /* 0x0000000000007992 */ /* 0x0005ec0000008000 */
[----:B--2---:R-:W2:Y:S02]  /*3470*/  FENCE.VIEW.ASYNC.S ;  /* 0x00000000000073c6 */ /* 0x004ea40000000000 */
[----:B--2---:R2:W-:Y:S01]  /*3480*/  SYNCS.ARRIVE.TRANS64.RED.A1T0 RZ, [R3+URZ], RZ ;  /* 0x000000ff03ff79a7 */ /* 0x0045e200081004ff */
[----:B------:R2:W3:Y:S01]  /*3490*/  @P0 SYNCS.PHASECHK.TRANS64.TRYWAIT P2, [UR4], R2 ;  /* 0x00000002ff0005a7 */ /* 0x0004e20008041104 */
[----:B------:R-:W-:Y:S01]  /*34a0*/  ULEA.HI UR4, UR22, UR22, URZ, 0x1 ;  /* 0x0000001616047291 */ /* 0x000fe2000f8f08ff */
[----:B-1----:R-:W-:-:S03]  /*34b0*/  LOP3.LUT P1, RZ, R6, 0x1, RZ, 0xc0, !PT ;  /* 0x0000000106ff7812 */ /* 0x002fc6000782c0ff */
[----:B------:R-:W-:Y:S02]  /*34c0*/  USHF.L.U32 UR18, UR4, 0x7, URZ ;  /* 0x0000000704127899 */ /* 0x000fe400080006ff */
[----:B------:R-:W-:Y:S02]  /*34d0*/  ULOP3.LUT UR4, UR4, 0xffe, URZ, 0xc0, !UPT ;  /* 0x00000ffe04047892 */ /* 0x000fe4000f8ec0ff */
[----:B------:R-:W-:Y:S02]  /*34e0*/  ULOP3.LUT UR18, UR18, 0xffffff00, URZ, 0xc0, !UPT ;  /* 0xffffff0012127892 */ /* 0x000fe4000f8ec0ff */
[----:B------:R-:W-:Y:S02]  /*34f0*/  UIADD3 UR4, UPT, UPT, -UR4, UR22, URZ ;  /* 0x0000001604047290 */ /* 0x000fe4000fffe1ff */
[----:B------:R-:W-:Y:S01]  /*3500*/  UIADD3 UR18, UPT, UPT, UR30, UR18, URZ ;  /* 0x000000121e127290 */ /* 0x000fe2000fffe0ff */
[----:B------:R-:W1:Y:S03]  /*3510*/  SYNCS.PHASECHK.TRANS64.TRYWAIT P0, [UR23+0xd0], R0 ;  /* 0x0000d000ff0075a7 */ /* 0x000e660008001117 */
[----:B------:R-:W-:Y:S01]  /*3520*/  ULEA UR18, UR4, UR18, 0x14 ;  /* 0x0000001204127291 */ /* 0x000fe2000f8ea0ff */
[----:B-123--:R-:W-:Y:S11]  /*3530*/  @!P0 BRA `(.L_x_61) ;  /* 0x0000006400448947 */ /* 0x00eff60003800000 */
.L_x_149:
[----:B------:R-:W-:Y:S01]  /*3540*/  IADD3 R10, PT, PT, R10, 0x1, RZ ;  /* 0x000000010a0a7810 */ /* 0x000fe20007ffe0ff */
[----:B------:R-:W-:Y:S06]  /*3550*/  BRA.U !UP4, `(.L_x_62) ;  /* 0x000000010c987547 */ /* 0x000fec000b800000 */
[----:B------:R-:W-:Y:S01]  /*3560*/  UPLOP3.LUT UP2, UPT, UPT, UPT, UPT, 0x40, 0x4 ;  /* 0x000000000004789c */ /* 0x000fe20003f4e870 */
[----:B------:R-:W-:Y:S01]  /*3570*/  UMOV UR16, UR29 ;  /* 0x0000001d00107c82 */ /* 0x000fe20008000000 */
[----:B------:R-:W-:Y:S01]  /*3580*/  UMOV UR15, UR28 ;  /* 0x0000001c000f7c82 */ /* 0x000fe20008000000 */
[----:B------:R-:W-:-:S08]  /*3590*/  UMOV UR6, UR14 ;  /* 0x0000000e00067c82 */ /* 0x000fd00008000000 */
.L_x_65:
[----:B------:R-:W-:Y:S02]  /*35a0*/  UIADD3 UR16, UPT, UPT, UR16, 0x1, URZ ;  /* 0x0000000110107890 */ /* 0x000fe4000fffe0ff */
[----:B--2---:R-:W-:Y:S02]  /*35b0*/  ULEA UR5, UR6, UR17, 0x3 ;  /* 0x0000001106057291 */ /* 0x004fe4000f8e18ff */
[----:B------:R-:W-:Y:S01]  /*35c0*/  UISETP.NE.AND UP3, UPT, UR16, URZ, UPT ;  /* 0x000000ff1000728c */ /* 0x000fe2000bf65270 */
[----:B---3--:R-:W-:Y:S10]  /*35d0*/  @P2 BRA `(.L_x_63) ;  /* 0x00000000000c2947 */ /* 0x008ff40003800000 */
[----:B-1----:R-:W-:Y:S04]  /*35e0*/  SHF.L.U32 R3, R8, 0x1f, RZ ;  /* 0x0000001f08037819 */ /* 0x002fe800000006ff */
[----:B------:R-:W1:Y:S02]  /*35f0*/  SYNCS.PHASECHK.TRANS64.TRYWAIT P0, [UR5], R3 ;  /* 0x00000003ff0075a7 */ /* 0x000e640008001105 */
[----:B-1----:R-:W-:Y:S05]  /*3600*/  @!P0 BRA `(.L_x_64) ;  /* 0x0000006400288947 */ /* 0x002fea0003800000 */
.L_x_63:
[----:B------:R-:W-:Y:S01]  /*3610*/  UISETP.NE.AND UP0, UPT, UR15, 0x1, UPT ;  /* 0x000000010f00788c */ /* 0x000fe2000bf05270 */
[----:B------:R-:W-:Y:S01]  /*3620*/  PLOP3.LUT P2, PT, PT, PT, PT, 0x80, 0x8 ;  /* 0x000000000008781c */ /* 0x000fe20003f4f070 */
[----:B------:R-:W-:Y:S02]  /*3630*/  UIADD3 UR4, UPT, UPT, UR6, 0x1, URZ ;  /* 0x0000000106047890 */ /* 0x000fe4000fffe0ff */
[----:B------:R-:W-:Y:S02]  /*3640*/  ULEA UR12, UR6, UR21, 0xa ;  /* 0x00000015060c7291 */ /* 0x000fe4000f8e50ff */
[----:B------:R-:W-:Y:S01]  /*3650*/  UISETP.NE.AND UP1, UPT, UR4, 0x4, UPT ;  /* 0x000000040400788c */ /* 0x000fe2000bf25270 */
[----:B------:R-:W-:Y:S01]  /*3660*/  PLOP3.LUT P0, PT, PT, PT, UP0, 0x80, 0x8 ;  /* 0x000000000008781c */ /* 0x000fe20003f0f008 */
[----:B------:R-:W-:Y:S02]  /*3670*/  UIADD3 UR10, UPT, UPT, UR12, 0x2, URZ ;  /* 0x000000020c0a7890 */ /* 0x000fe4000fffe0ff */
[----:B------:R-:W-:Y:S02]  /*3680*/  USEL UR7, URZ, 0x1, UP1 ;  /* 0x00000001ff077887 */ /* 0x000fe40008800000 */
[----:B------:R-:W-:Y:S02]  /*3690*/  USEL UR14, UR4, URZ, UP1 ;  /* 0x000000ff040e7287 */ /* 0x000fe40008800000 */
[----:B------:R-:W-:Y:S02]  /*36a0*/  UIADD3 UR15, UPT, UPT, UR15, -0x1, URZ ;  /* 0xffffffff0f0f7890 */ /* 0x000fe4000fffe0ff */
[----:B------:R-:W-:Y:S01]  /*36b0*/  @UP0 ULEA UR4, UR14, UR17, 0x3 ;  /* 0x000000110e040291 */ /* 0x000fe2000f8e18ff */
[----:B------:R-:W-:Y:S01]  /*36c0*/  LOP3.LUT R8, R8, UR7, RZ, 0x3c, !PT ;  /* 0x0000000708087c12 */ /* 0x000fe2000f8e3cff */
[----:B------:R-:W-:Y:S01]  /*36d0*/  UIADD3 UR7, UPT, UPT, UR5, 0x20, URZ ;  /* 0x0000002005077890 */ /* 0x000fe2000fffe0ff */
[----:B------:R-:W-:Y:S02]  /*36e0*/  UMOV UR13, 0x80004020 ;  /* 0x80004020000d7882 */ /* 0x000fe40000000000 */
[----:B-1----:R-:W-:Y:S01]  /*36f0*/  @P0 SHF.L.U32 R0, R8, 0x1f, RZ ;  /* 0x0000001f08000819 */ /* 0x002fe200000006ff */
[----:B------:R-:W-:Y:S01]  /*3700*/  UMOV UR5, 0x80004020 ;  /* 0x8000402000057882 */ /* 0x000fe20000000000 */
[----:B------:R-:W-:Y:S01]  /*3710*/  UMOV UR11, 0x80004020 ;  /* 0x80004020000b7882 */ /* 0x000fe20000000000 */
[----:B------:R-:W-:Y:S01]  /*3720*/  UMOV UR9, 0x80004020 ;  /* 0x8000402000097882 */ /* 0x000fe20000000000 */
[----:B------:R2:W3:Y:S01]  /*3730*/  @P0 SYNCS.PHASECHK.TRANS64.TRYWAIT P2, [UR4], R0 ;  /* 0x00000000ff0005a7 */ /* 0x0004e20008041104 */
[----:B------:R-:W-:Y:S03]  /*3740*/  ULEA UR4, UR6, UR20, 0x8 ;  /* 0x0000001406047291 */ /* 0x000fe6000f8e40ff */
[----:B------:R-:W-:Y:S01]  /*3750*/  UMOV UR6, UR14 ;  /* 0x0000000e00067c82 */ /* 0x000fe20008000000 */
[----:B------:R-:W-:Y:S05]  /*3760*/  UIADD3 UR8, UPT, UPT, UR4, 0x2, URZ ;  /* 0x0000000204087890 */ /* 0x000fea000fffe0ff */
[----:B------:R2:W-:Y:S01]  /*3770*/  UTCQMMA gdesc[UR4], gdesc[UR12], tmem[UR18], tmem[UR26], idesc[UR27], UP2 ;  /* 0x00ff1a0c040075ea */ /* 0x0005e20009000312 */
[----:B------:R-:W-:Y:S03]  /*3780*/  UPLOP3.LUT UP2, UPT, UPT, UPT, UPT, 0x80, 0x8 ;  /* 0x000000000008789c */ /* 0x000fe60003f4f070 */
[----:B------:R2:W-:Y:S01]  /*3790*/  UTCQMMA gdesc[UR8], gdesc[UR10], tmem[UR18], tmem[UR24], idesc[UR25], UPT ;  /* 0x00ff180a080075ea */ /* 0x0005e2000b800312 */
[----:B------:R2:W-:Y:S01]  /*37a0*/  UTCBAR.MULTICAST [UR7], URZ, UR19 ;  /* 0x000000ff070073e9 */ /* 0x0005e20008000813 */
[----:B------:R-:W-:Y:S06]  /*37b0*/  BRA.U UP3, `(.L_x_65) ;  /* 0xfffffffd03787547 */ /* 0x000fec000b83ffff */
.L_x_62:
[----:B--2---:R-:W-:Y:S01]  /*37c0*/  UIADD3 UR4, UPT, UPT, UR22, 0x1, URZ ;  /* 0x0000000116047890 */ /* 0x004fe2000fffe0ff */
[C---:B------:R-:W-:Y:S01]  /*37d0*/  ISETP.NE.AND P0, PT, R10.reuse, 0x2, PT ;  /* 0x000000020a00780c */ /* 0x040fe20003f05270 */
[----:B------:R-:W-:Y:S02]  /*37e0*/  UIADD3 UR5, UPT, UPT, UR23, 0xb0, URZ ;  /* 0x000000b017057890 */ /* 0x000fe4000fffe0ff */
[----:B------:R-:W-:Y:S01]  /*37f0*/  UISETP.NE.AND UP0, UPT, UR4, 0x4, UPT ;  /* 0x000000040400788c */ /* 0x000fe2000bf05270 */
[----:B-1----:R-:W-:Y:S02]  /*3800*/  SEL R0, RZ, 0x1, P0 ;  /* 0x00000001ff007807 */ /* 0x002fe40000000000 */
[----:B------:R-:W-:Y:S01]  /*3810*/  SEL R10, R10, RZ, P0 ;  /* 0x000000ff0a0a7207 */ /* 0x000fe20000000000 */
[----:B------:R-:W-:Y:S01]  /*3820*/  USEL UR6, URZ, 0x1, UP0 ;  /* 0x00000001ff067887 */ /* 0x000fe20008000000 */
[----:B------:R-:W-:Y:S01]  /*3830*/  LOP3.LUT R9, R9, R0, RZ, 0x3c, !PT ;  /* 0x0000000009097212 */ /* 0x000fe200078e3cff */
[----:B------:R-:W-:Y:S01]  /*3840*/  USEL UR22, UR4, URZ, UP0 ;  /* 0x000000ff04167287 */ /* 0x000fe20008000000 */
[----:B------:R1:W-:Y:S03]  /*3850*/  UTCBAR [UR5], URZ ;  /* 0x000000ff050073e9 */ /* 0x0003e600080000ff */
[----:B------:R-:W-:Y:S01]  /*3860*/  LOP3.LUT R11, R11, UR6, RZ, 0x3c, !PT ;  /* 0x000000060b0b7c12 */ /* 0x000fe2000f8e3cff */
[----:B------:R-:W-:Y:S07]  /*3870*/  @P1 BRA `(.L_x_66) ;  /* 0xfffffff800b01947 */ /* 0x000fee000383ffff */
[----:B------:R-:W2:Y:S01]  /*3880*/  S2UR UR8, SR_CgaCtaId ;  /* 0x00000000000879c3 */ /* 0x000ea20000008800 */
[----:B------:R-:W-:Y:S01]  /*3890*/  ELECT P0, URZ, PT ;  /* 0x0000000000ff782f */ /* 0x000fe20003800000 */
[----:B------:R-:W-:Y:S01]  /*38a0*/  IMAD.MOV.U32 R0, RZ, RZ, 0x1 ;  /* 0x00000001ff007424 */ /* 0x000fe200078e00ff */
[----:B------:R-:W-:Y:S01]  /*38b0*/  UIADD3 UR17, UPT, UPT, UR17, 0xd0, URZ ;  /* 0x000000d011117890 */ /* 0x000fe2000fffe0ff */
[----:B------:R-:W-:Y:S01]  /*38c0*/  SHF.L.U32 R3, R11, 0x1f, RZ ;  /* 0x0000001f0b037819 */ /* 0x000fe200000006ff */
[----:B------:R-:W-:-:S03]  /*38d0*/  UMOV UR4, 0x40 ;  /* 0x0000004000047882 */ /* 0x000fc60000000000 */
[----:B------:R-:W-:Y:S01]  /*38e0*/  UVIRTCOUNT.DEALLOC.SMPOOL 0x80 ;  /* 0x000000800000784c */ /* 0x000fe20000000000 */
[----:B--2---:R-:W-:Y:S02]  /*38f0*/  ULEA UR8, UR8, UR4, 0x18 ;  /* 0x0000000408087291 */ /* 0x004fe4000f8ec0ff */
[----:B------:R-:W-:-:S07]  /*3900*/  ULEA UR4, UR22, UR17, 0x3 ;  /* 0x0000001116047291 */ /* 0x000fce000f8e18ff */
[----:B------:R2:W-:Y:S02]  /*3910*/  @P0 STS.U8 [UR8+0x1c], R0 ;  /* 0x00001c00ff000988 */ /* 0x0005e40008000008 */
[----:B------:R-:W4:Y:S02]  /*3920*/  SYNCS.PHASECHK.TRANS64.TRYWAIT P0, [UR4], R3 ;  /* 0x00000003ff0075a7 */ /* 0x000f240008001104 */
[----:B--2-4-:R-:W-:Y:S05]  /*3930*/  @!P0 BRA `(.L_x_67) ;  /* 0x0000006000748947 */ /* 0x014fea0003800000 */
.L_x_152:
[----:B------:R-:W-:-:S04]  /*3940*/  UIADD3 UR4, UPT, UPT, UR22, 0x1, URZ ;  /* 0x0000000116047890 */ /* 0x000fc8000fffe0ff */
[----:B------:R-:W-:-:S04]  /*3950*/  UISETP.NE.AND UP0, UPT, UR4, 0x4, UPT ;  /* 0x000000040400788c */ /* 0x000fc8000bf05270 */
[----:B------:R-:W-:Y:S02]  /*3960*/  USEL UR6, URZ, 0x1, UP0 ;  /* 0x00000001ff067887 */ /* 0x000fe40008000000 */
[----:B------:R-:W-:-:S04]  /*3970*/  USEL UR4, UR4, URZ, UP0 ;  /* 0x000000ff04047287 */ /* 0x000fc80008000000 */
[----:B-1----:R-:W-:Y:S01]  /*3980*/  ULEA UR5, UR4, UR17, 0x3 ;  /* 0x0000001104057291 */ /* 0x002fe2000f8e18ff */
[----:B------:R-:W-:-:S04]  /*3990*/  LOP3.LUT R2, R11, UR6, RZ, 0x3c, !PT ;  /* 0x000000060b027c12 */ /* 0x000fc8000f8e3cff */
[----:B--2---:R-:W-:-:S04]  /*39a0*/  SHF.L.U32 R3, R2, 0x1f, RZ ;  /* 0x0000001f02037819 */ /* 0x004fc800000006ff */
[----:B------:R-:W1:Y:S02]  /*39b0*/  SYNCS.PHASECHK.TRANS64.TRYWAIT P0, [UR5], R3 ;  /* 0x00000003ff0075a7 */ /* 0x000e640008001105 */
[----:B-1----:R-:W-:Y:S05]  /*39c0*/  @!P0 BRA `(.L_x_68) ;  /* 0x0000006000688947 */ /* 0x002fea0003800000 */
.L_x_154:
        /* <DEDUP_REMOVED lines=9> */
.L_x_156:
[----:B------:R-:W-:-:S04]  /*3a60*/  UIADD3 UR4, UPT, UPT, UR4, 0x1, URZ ;  /* 0x0000000104047890 */ /* 0x000fc8000fffe0ff */
[----:B------:R-:W-:-:S04]  /*3a70*/  UISETP.NE.AND UP0, UPT, UR4, 0x4, UPT ;  /* 0x000000040400788c */ /* 0x000fc8000bf05270 */
[----:B------:R-:W-:Y:S02]  /*3a80*/  USEL UR5, URZ, 0x1, UP0 ;  /* 0x00000001ff057887 */ /* 0x000fe40008000000 */
[----:B------:R-:W-:-:S04]  /*3a90*/  USEL UR4, UR4, URZ, UP0 ;  /* 0x000000ff04047287 */ /* 0x000fc80008000000 */
[----:B------:R-:W-:Y:S01]  /*3aa0*/  ULEA UR4, UR4, UR17, 0x3 ;  /* 0x0000001104047291 */ /* 0x000fe2000f8e18ff */
[----:B-1----:R-:W-:-:S04]  /*3ab0*/  LOP3.LUT R3, R2, UR5, RZ, 0x3c, !PT ;  /* 0x0000000502037c12 */ /* 0x002fc8000f8e3cff */
[----:B------:R-:W-:-:S04]  /*3ac0*/  SHF.L.U32 R3, R3, 0x1f, RZ ;  /* 0x0000001f03037819 */ /* 0x000fc800000006ff */
[----:B------:R-:W1:Y:S02]  /*3ad0*/  SYNCS.PHASECHK.TRANS64.TRYWAIT P0, [UR4], R3 ;  /* 0x00000003ff0075a7 */ /* 0x000e640008001104 */
[----:B-1----:R-:W-:Y:S05]  /*3ae0*/  @!P0 BRA `(.L_x_70) ;  /* 0x0000006000508947 */ /* 0x002fea0003800000 */
.L_x_158:
[----:B------:R-:W-:Y:S01]  /*3af0*/  NOP ;  /* 0x0000000000007918 */ /* 0x000fe20000000000 */
[----:B-1----:R-:W1:Y:S01]  /*3b00*/  LDS R0, [UR8+0x14] ;  /* 0x00001408ff007984 */ /* 0x002e620008000800 */
[----:B------:R-:W-:Y:S01]  /*3b10*/  ULOP3.LUT UR4, UR30, 0xffff, URZ, 0xc0, !UPT ;  /* 0x0000ffff1e047892 */ /* 0x000fe2000f8ec0ff */
[----:B------:R-:W-:Y:S01]  /*3b20*/  UMOV UR5, 0xffff ;  /* 0x0000ffff00057882 */ /* 0x000fe20000000000 */
[----:B------:R-:W-:Y:S02]  /*3b30*/  UMOV UR6, 0x1 ;  /* 0x0000000100067882 */ /* 0x000fe40000000000 */
[----:B------:R-:W-:-:S04]  /*3b40*/  USHF.R.U32.HI UR4, URZ, 0x5, UR4 ;  /* 0x00000005ff047899 */ /* 0x000fc80008011604 */
[----:B------:R-:W-:Y:S02]  /*3b50*/  USHF.L.U32 UR5, UR5, UR4, URZ ;  /* 0x0000000405057299 */ /* 0x000fe400080006ff */
[----:B------:R-:W-:-:S04]  /*3b60*/  USHF.L.U32 UR4, UR6, UR4, URZ ;  /* 0x0000000406047299 */ /* 0x000fc800080006ff */
[----:B-1----:R-:W-:-:S04]  /*3b70*/  LOP3.LUT R0, R0, UR5, RZ, 0xc0, !PT ;  /* 0x0000000500007c12 */ /* 0x002fc8000f8ec0ff */
[----:B------:R-:W-:-:S13]  /*3b80*/  ISETP.NE.AND P0, PT, R0, UR5, PT ;  /* 0x0000000500007c0c */ /* 0x000fda000bf05270 */
[----:B------:R-:W-:Y:S05]  /*3b90*/  @P0 BRA `(.L_x_71) ;  /* 0x0000000000580947 */ /* 0x000fea0003800000 */
[----:B------:R-:W1:Y:S02]  /*3ba0*/  LDS R0, [UR8+0x18] ;  /* 0x00001808ff007984 */ /* 0x000e640008000800 */
[----:B-1----:R-:W-:-:S04]  /*3bb0*/  LOP3.LUT R0, R0, UR4, RZ, 0xc0, !PT ;  /* 0x0000000400007c12 */ /* 0x002fc8000f8ec0ff */
[----:B------:R-:W-:-:S13]  /*3bc0*/  ISETP.NE.AND P0, PT, R0, UR4, PT ;  /* 0x0000000400007c0c */ /* 0x000fda000bf05270 */
[----:B------:R-:W-:Y:S05]  /*3bd0*/  @P0 BRA `(.L_x_72) ;  /* 0x00000000003c0947 */ /* 0x000fea0003800000 */
[----:B------:R-:W1:Y:S01]  /*3be0*/  S2R R2, SR_LANEID ;  /* 0x0000000000027919 */ /* 0x000e620000000000 */
[----:B------:R-:W-:Y:S01]  /*3bf0*/  ULOP3.LUT UR5, URZ, UR5, URZ, 0x33, !UPT ;  /* 0x00000005ff057292 */ /* 0x000fe2000f8e33ff */
[----:B------:R-:W-:Y:S01]  /*3c00*/  LOP3.LUT R4, RZ, UR4, RZ, 0x33, !PT ;  /* 0x00000004ff047c12 */ /* 0x000fe2000f8e33ff */
[----:B------:R-:W-:Y:S02]  /*3c10*/  VOTEU.ANY UR4, UPT, PT ;  /* 0x0000000000047886 */ /* 0x000fe400038e0100 */
[----:B------:R-:W-:Y:S01]  /*3c20*/  UFLO.U32 UR4, UR4 ;  /* 0x00000004000472bd */ /* 0x000fe200080e0000 */
[----:B------:R-:W2:Y:S01]  /*3c30*/  REDUX UR6, R4 ;  /* 0x00000000040673c4 */ /* 0x000ea20000000000 */
[----:B------:R-:W-:-:S06]  /*3c40*/  IMAD.U32 R0, RZ, RZ, UR5 ;  /* 0x00000005ff007e24 */ /* 0x000fcc000f8e00ff */
[----:B------:R4:W-:Y:S01]  /*3c50*/  UTCATOMSWS.AND URZ, UR5 ;  /* 0x0000000500ff79e3 */ /* 0x0009e20008000000 */
[----:B------:R-:W3:Y:S01]  /*3c60*/  REDUX UR7, R0 ;  /* 0x00000000000773c4 */ /* 0x000ee20000000000 */
[----:B-1----:R-:W-:Y:S01]  /*3c70*/  ISETP.EQ.U32.AND P0, PT, R2, UR4, PT ;  /* 0x0000000402007c0c */ /* 0x002fe2000bf02070 */
[----:B--2---:R-:W-:Y:S01]  /*3c80*/  IMAD.U32 R2, RZ, RZ, UR6 ;  /* 0x00000006ff027e24 */ /* 0x004fe2000f8e00ff */
[----:B---3--:R-:W-:-:S11]  /*3c90*/  MOV R3, UR7 ;  /* 0x0000000700037c02 */ /* 0x008fd60008000f00 */
[----:B------:R4:W-:Y:S04]  /*3ca0*/  @P0 ATOMS.AND RZ, [UR8+0x14], R3 ;  /* 0x00001403ffff098c */ /* 0x0009e8000a800008 */
[----:B------:R4:W-:Y:S01]  /*3cb0*/  @P0 ATOMS.AND RZ, [UR8+0x18], R2 ;  /* 0x00001802ffff098c */ /* 0x0009e2000a800008 */
[----:B------:R-:W-:Y:S05]  /*3cc0*/  BRA `(.L_x_73) ;  /* 0x0000000000147947 */ /* 0x000fea0003800000 */
.L_x_72:
[----:B------:R-:W-:Y:S02]  /*3cd0*/  MOV R2, 0x3cf0 ;  /* 0x00003cf000027802 */ /* 0x000fe40000000f00 */
[----:B---3-5:R-:W-:Y:S05]  /*3ce0*/  CALL.REL.NOINC `($__internal_0_$__cuda_sm10x_tcgen05_guardrail_trap_col_being_dealloced_not_returned_by_alloc) ;  /* 0x0000006400347944 */ /* 0x028fea0003c00000 */
[----:B------:R-:W-:Y:S05]  /*3cf0*/  BRA `(.L_x_73) ;  /* 0x0000000000087947 */ /* 0x000fea0003800000 */
.L_x_71:
[----:B------:R-:W-:Y:S02]  /*3d00*/  MOV R2, 0x3d20 ;  /* 0x00003d2000027802 */ /* 0x000fe40000000f00 */
[----:B---3-5:R-:W-:Y:S05]  /*3d10*/  CALL.REL.NOINC `($__internal_2_$__cuda_sm10x_tcgen05_guardrail_trap_unallocated_columns_being_dealloced) ;  /* 0x0000006400407944 */ /* 0x028fea0003c00000 */
.L_x_73:
[----:B------:R-:W-:Y:S01]  /*3d20*/  NOP ;  /* 0x0000000000007918 */ /* 0x000fe20000000000 */
[----:B----4-:R-:W-:Y:S05]  /*3d30*/  EXIT ;  /* 0x000000000000794d */ /* 0x010fea0003800000 */
.L_x_55:
[----:B------:R-:W-:-:S09]  /*3d40*/  UISETP.NE.OR UP0, UPT, UR17, 0x3, !UP3 ;  /* 0x000000031100788c */ /* 0x000fd2000df05670 */
[----:B------:R-:W-:Y:S05]  /*3d50*/  BRA.U UP0, `(.L_x_74) ;  /* 0x0000001100587547 */ /* 0x000fea000b800000 */
[----:B------:R-:W1:Y:S01]  /*3d60*/  S2UR UR10, SR_CgaCtaId ;  /* 0x00000000000a79c3 */ /* 0x000e620000008800 */
[----:B------:R-:W2:Y:S01]  /*3d70*/  LDCU UR31, c[0x0][0x370] ;  /* 0x00006e00ff1f77ac */ /* 0x000ea20008000800 */
[----:B------:R-:W-:Y:S02]  /*3d80*/  HFMA2 R13, -RZ, RZ, 0, 0 ;  /* 0x00000000ff0d7431 */ /* 0x000fe400000001ff */
[----:B------:R-:W-:Y:S01]  /*3d90*/  IMAD.MOV.U32 R15, RZ, RZ, 0x1 ;  /* 0x00000001ff0f7424 */ /* 0x000fe200078e00ff */
[----:B------:R-:W-:Y:S01]  /*3da0*/  MOV R7, 0x1000 ;  /* 0x0000100000077802 */ /* 0x000fe20000000f00 */
[----:B------:R-:W2:Y:S01]  /*3db0*/  LDCU.128 UR44, c[0x0][0xb10] ;  /* 0x00016200ff2c77ac */ /* 0x000ea20008000c00 */
[----:B------:R-:W-:Y:S01]  /*3dc0*/  IMAD.MOV.U32 R14, RZ, RZ, RZ ;  /* 0x000000ffff0e7224 */ /* 0x000fe200078e00ff */
[----:B------:R-:W3:Y:S01]  /*3dd0*/  LDC.64 R16, c[0x0][0x348] ;  /* 0x0000d200ff107b82 */ /* 0x000ee20000000a00 */
[----:B------:R-:W4:Y:S01]  /*3de0*/  LDCU UR30, c[0x0][0x374] ;  /* 0x00006e80ff1e77ac */ /* 0x000f220008000800 */
[----:B------:R-:W1:Y:S06]  /*3df0*/  LDCU UR15, c[0x0][0xb0c] ;  /* 0x00016180ff0f77ac */ /* 0x000e6c0008000800 */
[----:B------:R-:W3:Y:S01]  /*3e00*/  LDC.64 R2, c[0x0][0x888] ;  /* 0x00022200ff027b82 */ /* 0x000ee20000000a00 */
[----:B------:R-:W3:Y:S01]  /*3e10*/  LDCU UR49, c[0x0][0xb20] ;  /* 0x00016400ff3177ac */ /* 0x000ee20008000800 */
[----:B------:R-:W3:Y:S06]  /*3e20*/  LDCU UR4, c[0x0][0xb30] ;  /* 0x00016600ff0477ac */ /* 0x000eec0008000800 */
[----:B------:R-:W3:Y:S01]  /*3e30*/  LDC.64 R4, c[0x0][0x890] ;  /* 0x00022400ff047b82 */ /* 0x000ee20000000a00 */
[----:B------:R-:W-:Y:S01]  /*3e40*/  UMOV UR21, 0x400 ;  /* 0x0000040000157882 */ /* 0x000fe20000000000 */
[----:B--2---:R-:W-:-:S02]  /*3e50*/  UIMAD.WIDE.U32 UR6, UR31, UR44, URZ ;  /* 0x0000002c1f0672a5 */ /* 0x004fc4000f8e00ff */
[----:B----4-:R-:W-:Y:S02]  /*3e60*/  UIMAD.WIDE.U32 UR8, UR30, UR47, URZ ;  /* 0x0000002f1e0872a5 */ /* 0x010fe4000f8e00ff */
[----:B-1----:R-:W-:Y:S02]  /*3e70*/  ULEA UR21, UR10, UR21, 0x18 ;  /* 0x000000150a157291 */ /* 0x002fe4000f8ec0ff */
[----:B------:R-:W-:Y:S02]  /*3e80*/  UPLOP3.LUT UP3, UPT, UPT, UPT, UPT, 0x40, 0x4 ;  /* 0x000000000004789c */ /* 0x000fe40003f6e870 */
[----:B------:R-:W-:Y:S02]  /*3e90*/  UIADD3 UR37, UPT, UPT, UR21, 0x58, URZ ;  /* 0x0000005815257890 */ /* 0x000fe4000fffe0ff */
[----:B------:R-:W-:Y:S02]  /*3ea0*/  UIADD3 UR33, UPT, UPT, UR21, 0x40, URZ ;  /* 0x0000004015217890 */ /* 0x000fe4000fffe0ff */
[----:B------:R-:W-:-:S02]  /*3eb0*/  UIADD3 UR25, UPT, UPT, UR21, 0x48, URZ ;  /* 0x0000004815197890 */ /* 0x000fc4000fffe0ff */
[----:B------:R-:W-:Y:S01]  /*3ec0*/  UIADD3 UR17, UPT, UPT, UR21, 0x50, URZ ;  /* 0x0000005015117890 */ /* 0x000fe2000fffe0ff */
[----:B------:R-:W-:Y:S01]  /*3ed0*/  UMOV UR6, UR7 ;  /* 0x0000000700067c82 */ /* 0x000fe20008000000 */
[----:B------:R-:W-:Y:S01]  /*3ee0*/  UMOV UR41, UR9 ;  /* 0x0000000900297c82 */ /* 0x000fe20008000000 */
[----:B------:R-:W-:Y:S02]  /*3ef0*/  UISETP.GE.AND UP0, UPT, UR42, 0x1, UPT ;  /* 0x000000012a00788c */ /* 0x000fe4000bf06270 */
[----:B------:R-:W-:Y:S01]  /*3f00*/  UISETP.NE.AND UP4, UPT, UR42, 0x1, UPT ;  /* 0x000000012a00788c */ /* 0x000fe2000bf85270 */
[----:B------:R-:W1:Y:S01]  /*3f10*/  LDCU.64 UR22, c[0x0][0xb28] ;  /* 0x00016500ff1677ac */ /* 0x000e620008000a00 */
[----:B------:R-:W-:Y:S02]  /*3f20*/  UISETP.NE.AND UP6, UPT, UR15, 0x1, UPT ;  /* 0x000000010f00788c */ /* 0x000fe4000bfc5270 */
[----:B------:R-:W-:Y:S02]  /*3f30*/  UISETP.NE.AND UP5, UPT, UR46, 0x1, UPT ;  /* 0x000000012e00788c */ /* 0x000fe4000bfa5270 */
[----:B------:R-:W-:-:S02]  /*3f40*/  UPRMT UR37, UR10, 0x654, UR37 ;  /* 0x000006540a257896 */ /* 0x000fc40008000025 */
[----:B------:R-:W-:Y:S02]  /*3f50*/  USHF.R.U32.HI UR43, URZ, UR45, UR6 ;  /* 0x0000002dff2b7299 */ /* 0x000fe40008011606 */
[----:B------:R-:W-:Y:S02]  /*3f60*/  UPRMT UR40, UR10, 0x654, UR33 ;  /* 0x000006540a287896 */ /* 0x000fe40008000021 */
[----:B------:R-:W-:Y:S02]  /*3f70*/  UPRMT UR39, UR10, 0x654, UR25 ;  /* 0x000006540a277896 */ /* 0x000fe40008000019 */
[----:B------:R-:W-:Y:S02]  /*3f80*/  UPRMT UR38, UR10, 0x654, UR17 ;  /* 0x000006540a267896 */ /* 0x000fe40008000011 */
[----:B---3--:R-:W-:Y:S02]  /*3f90*/  USHF.R.U32.HI UR41, URZ, UR49, UR41 ;  /* 0x00000031ff297299 */ /* 0x008fe40008011629 */
[----:B------:R-:W-:-:S11]  /*3fa0*/  UISETP.NE.AND UP2, UPT, UR4, 0x1, UPT ;  /* 0x000000010400788c */ /* 0x000fd6000bf45270 */
.L_x_85:
[C---:B------:R-:W-:Y:S02]  /*3fb0*/  LEA R12, R14.reuse, UR21, 0x3 ;  /* 0x000000150e0c7c11 */ /* 0x040fe4000f8e18ff */
[----:B------:R-:W-:Y:S02]  /*3fc0*/  SHF.L.U32 R9, R13, 0x1f, RZ ;  /* 0x0000001f0d097819 */ /* 0x000fe400000006ff */
[----:B------:R-:W-:Y:S02]  /*3fd0*/  LEA R10, R14, UR21, 0x4 ;  /* 0x000000150e0a7c11 */ /* 0x000fe4000f8e20ff */
[----:B--2---:R-:W2:Y:S02]  /*3fe0*/  SYNCS.PHASECHK.TRANS64.TRYWAIT P0, [R12+URZ+0x90], R9 ;  /* 0x000090090c0075a7 */ /* 0x004ea400080011ff */
[----:B--2---:R-:W-:Y:S05]  /*3ff0*/  @!P0 BRA `(.L_x_75) ;  /* 0x0000005c00248947 */ /* 0x004fea0003800000 */
.L_x_159:
[----:B--2---:R-:W2:Y:S01]  /*4000*/  LDS.128 R8, [R10+0x120] ;  /* 0x000120000a087984 */ /* 0x004ea20000000c00 */
[----:B------:R-:W-:Y:S01]  /*4010*/  UISETP.GE.AND UP0, UPT, UR42, 0x1, UPT ;  /* 0x000000012a00788c */ /* 0x000fe2000bf06270 */
[----:B------:R-:W-:Y:S01]  /*4020*/  @!PT LDS RZ, [RZ] ;  /* 0x00000000fffff984 */ /* 0x000fe20000000800 */
[----:B------:R-:W-:Y:S01]  /*4030*/  @!PT LDS RZ, [RZ] ;  /* 0x00000000fffff984 */ /* 0x000fe20000000800 */
[----:B------:R-:W-:Y:S01]  /*4040*/  @!PT LDS RZ, [RZ] ;  /* 0x00000000fffff984 */ /* 0x000fe20000000800 */
[----:B------:R-:W-:Y:S01]  /*4050*/  @!PT LDS RZ, [RZ] ;  /* 0x00000000fffff984 */ /* 0x000fe20000000800 */
[----:B------:R3:W-:Y:S06]  /*4060*/  MEMBAR.ALL.CTA ;  /* 0x0000000000007992 */ /* 0x0007ec0000008000 */
[----:B---3--:R-:W3:Y:S01]  /*4070*/  FENCE.VIEW.ASYNC.S ;  /* 0x00000000000073c6 */ /* 0x008ee20000000000 */
[----:B--2---:R-:W-:Y:S11]  /*4080*/  LOP3.LUT P0, RZ, R10, 0x1, RZ, 0xc0, !PT ;  /* 0x000000010aff7812 */ /* 0x004ff6000780c0ff */
[----:B------:R-:W-:Y:S02]  /*4090*/  @!UPT UIADD3 URZ, UPT, UPT, URZ, URZ, URZ ;  /* 0x000000fffffff290 */ /* 0x000fe4000fffe0ff */
[----:B---3--:R-:W-:Y:S01]  /*40a0*/  VOTEU.ANY UP1, P0 ;  /* 0x0000000000ff7886 */ /* 0x008fe20000020100 */
[----:B------:R-:W-:Y:S11]  /*40b0*/  PLOP3.LUT P0, PT, PT, PT, UP1, 0x80, 0x8 ;  /* 0x000000000008781c */ /* 0x000ff60003f0f018 */
[----:B------:R-:W-:Y:S02]  /*40c0*/  @!UPT UIADD3 URZ, UPT, UPT, URZ, URZ, URZ ;  /* 0x000000fffffff290 */ /* 0x000fe4000fffe0ff */
[----:B------:R-:W-:Y:S02]  /*40d0*/  @P0 SHF.R.U32.HI R0, RZ, 0x10, R9 ;  /* 0x00000010ff000819 */ /* 0x000fe40000011609 */
[----:B------:R-:W-:Y:S02]  /*40e0*/  @P0 MOV R6, R8 ;  /* 0x0000000800060202 */ /* 0x000fe40000000f00 */
[----:B------:R-:W-:Y:S01]  /*40f0*/  @P0 R2UR UR4, R0 ;  /* 0x00000000000402ca */ /* 0x000fe200000e0000 */
[----:B------:R-:W-:Y:S01]  /*4100*/  VIADD R0, R12, 0xa0 ;  /* 0x000000a00c007836 */ /* 0x000fe20000000000 */
[----:B------:R-:W-:Y:S02]  /*4110*/  @P0 LOP3.LUT R8, R9, 0xffff, RZ, 0xc0, !PT ;  /* 0x0000ffff09080812 */ /* 0x000fe400078ec0ff */
[----:B------:R-:W-:Y:S02]  /*4120*/  @P0 R2UR UR6, R6 ;  /* 0x00000000060602ca */ /* 0x000fe400000e0000 */
[----:B------:R-:W-:Y:S02]  /*4130*/  PRMT R0, RZ, 0x654, R0 ;  /* 0x00000654ff007816 */ /* 0x000fe40000000000 */
[----:B------:R-:W-:Y:S02]  /*4140*/  @P0 R2UR UR5, R8 ;  /* 0x00000000080502ca */ /* 0x000fe400000e0000 */
[----:B------:R2:W-:Y:S03]  /*4150*/  SYNCS.ARRIVE.TRANS64.RED.A1T0 RZ, [R0+URZ], RZ ;  /* 0x000000ff00ff79a7 */ /* 0x0005e600081004ff */
[----:B------:R-:W-:Y:S04]  /*4160*/  @UP1 UMOV UR29, UR4 ;  /* 0x00000004001d1c82 */ /* 0x000fe80008000000 */
[----:B------:R-:W-:Y:S04]  /*4170*/  @UP1 UMOV UR14, UR6 ;  /* 0x00000006000e1c82 */ /* 0x000fe80008000000 */
[----:B------:R-:W-:Y:S01]  /*4180*/  @UP1 UMOV UR13, UR5 ;  /* 0x00000005000d1c82 */ /* 0x000fe20008000000 */
[----:B------:R-:W-:Y:S05]  /*4190*/  BRA.U !UP0, `(.L_x_76) ;  /* 0x0000000108a47547 */ /* 0x000fea000b800000 */
[----:B------:R-:W-:Y:S02]  /*41a0*/  UIMAD.WIDE.U32 UR18, UR13, UR47, URZ ;  /* 0x0000002f0d1272a5 */ /* 0x000fe4000f8e00ff */
[----:B------:R-:W-:Y:S02]  /*41b0*/  UIMAD.WIDE.U32 UR26, UR14, UR44, URZ ;  /* 0x0000002c0e1a72a5 */ /* 0x000fe4000f8e00ff */
[----:B------:R-:W-:Y:S02]  /*41c0*/  USEL UR4, UR30, UR41, !UP5 ;  /* 0x000000291e047287 */ /* 0x000fe4000e800000 */
[----:B------:R-:W-:Y:S02]  /*41d0*/  USEL UR7, UR31, UR43, !UP6 ;  /* 0x0000002b1f077287 */ /* 0x000fe4000f000000 */
[----:B-1----:R-:W-:Y:S02]  /*41e0*/  UIMAD.WIDE.U32 UR8, UR4, UR22, URZ ;  /* 0x00000016040872a5 */ /* 0x002fe4000f8e00ff */
[----:B------:R-:W-:Y:S01]  /*41f0*/  UIMAD.WIDE.U32 UR10, UR7, UR22, URZ ;  /* 0x00000016070a72a5 */ /* 0x000fe2000f8e00ff */
[----:B------:R-:W-:Y:S02]  /*4200*/  UMOV UR5, UR19 ;  /* 0x0000001300057c82 */ /* 0x000fe40008000000 */
[----:B------:R-:W-:Y:S03]  /*4210*/  USHF.R.U32.HI UR6, URZ, UR49, UR5 ;  /* 0x00000031ff067299 */ /* 0x000fe60008011605 */
[----:B------:R-:W-:Y:S01]  /*4220*/  UMOV UR5, UR27 ;  /* 0x0000001b00057c82 */ /* 0x000fe20008000000 */
[----:B------:R-:W-:Y:S02]  /*4230*/  USEL UR6, UR13, UR6, !UP5 ;  /* 0x000000060d067287 */ /* 0x000fe4000e800000 */
[----:B------:R-:W-:Y:S03]  /*4240*/  USHF.R.U32.HI UR12, URZ, UR45, UR5 ;  /* 0x0000002dff0c7299 */ /* 0x000fe60008011605 */
[----:B------:R-:W-:Y:S02]  /*4250*/  UMOV UR5, UR9 ;  /* 0x0000000900057c82 */ /* 0x000fe40008000000 */
[----:B------:R-:W-:Y:S03]  /*4260*/  @UP4 USHF.R.U32.HI UR4, URZ, UR23, UR5 ;  /* 0x00000017ff044299 */ /* 0x000fe60008011605 */
[----:B------:R-:W-:Y:S01]  /*4270*/  UMOV UR5, UR11 ;  /* 0x0000000b00057c82 */ /* 0x000fe20008000000 */
[----:B------:R-:W-:Y:S02]  /*4280*/  UIMAD UR4, UR42, UR4, URZ ;  /* 0x000000042a0472a4 */ /* 0x000fe4000f8e02ff */
[----:B------:R-:W-:Y:S02]  /*4290*/  @UP4 USHF.R.U32.HI UR7, URZ, UR23, UR5 ;  /* 0x00000017ff074299 */ /* 0x000fe40008011605 */
[----:B------:R-:W-:Y:S02]  /*42a0*/  UIMAD.WIDE.U32 UR10, UR6, UR22, URZ ;  /* 0x00000016060a72a5 */ /* 0x000fe4000f8e00ff */
[----:B------:R-:W-:Y:S02]  /*42b0*/  USEL UR5, UR14, UR12, !UP6 ;  /* 0x0000000c0e057287 */ /* 0x000fe4000f000000 */
[----:B------:R-:W-:Y:S02]  /*42c0*/  UIMAD UR8, UR42, UR7, URZ ;  /* 0x000000072a0872a4 */ /* 0x000fe4000f8e02ff */
[----:B------:R-:W-:Y:S03]  /*42d0*/  UISETP.GE.AND UP0, UPT, UR6, UR4, UPT ;  /* 0x000000040600728c */ /* 0x000fe6000bf06270 */
[----:B------:R-:W-:Y:S01]  /*42e0*/  UMOV UR4, UR11 ;  /* 0x0000000b00047c82 */ /* 0x000fe20008000000 */
[----:B------:R-:W-:Y:S02]  /*42f0*/  UISETP.GE.OR UP0, UPT, UR5, UR8, UP0 ;  /* 0x000000080500728c */ /* 0x000fe40008706670 */
[----:B------:R-:W-:Y:S02]  /*4300*/  USHF.R.U32.HI UR4, URZ, UR23, UR4 ;  /* 0x00000017ff047299 */ /* 0x000fe40008011604 */
[----:B------:R-:W-:Y:S02]  /*4310*/  UIMAD.WIDE.U32 UR8, UR5, UR22, URZ ;  /* 0x00000016050872a5 */ /* 0x000fe4000f8e00ff */
[----:B------:R-:W-:Y:S04]  /*4320*/  USEL UR10, UR6, UR4, !UP4 ;  /* 0x00000004060a7287 */ /* 0x000fe8000e000000 */
[----:B------:R-:W-:Y:S01]  /*4330*/  UIADD3 UR11, UPT, UPT, -UR10, URZ, URZ ;  /* 0x000000ff0a0b7290 */ /* 0x000fe2000fffe1ff */
[----:B------:R-:W-:Y:S02]  /*4340*/  @!UP0 UMOV UR4, UR9 ;  /* 0x0000000900048c82 */ /* 0x000fe40008000000 */
[----:B------:R-:W-:Y:S02]  /*4350*/  @!UP0 USHF.R.U32.HI UR4, URZ, UR23, UR4 ;  /* 0x00000017ff048299 */ /* 0x000fe40008011604 */
[----:B------:R-:W-:Y:S02]  /*4360*/  UIMAD UR8, UR42, UR11, UR6 ;  /* 0x0000000b2a0872a4 */ /* 0x000fe4000f8e0206 */
[----:B------:R-:W-:Y:S04]  /*4370*/  @!UP0 USEL UR4, UR5, UR4, !UP4 ;  /* 0x0000000405048287 */ /* 0x000fe8000e000000 */
[----:B------:R-:W-:Y:S02]  /*4380*/  @!UP0 UIMAD UR8, UR7, UR8, UR4 ;  /* 0x00000008070882a4 */ /* 0x000fe4000f8e0204 */
[----:B------:R-:W-:Y:S02]  /*4390*/  @!UP0 UIADD3 UR9, UPT, UPT, UR10, -UR4, URZ ;  /* 0x800000040a098290 */ /* 0x000fe4000fffe0ff */
[----:B------:R-:W-:Y:S02]  /*43a0*/  UIADD3 UR4, UPT, UPT, -UR5, URZ, URZ ;  /* 0x000000ff05047290 */ /* 0x000fe4000fffe1ff */
[----:B------:R-:W-:Y:S02]  /*43b0*/  UIADD3 UR7, UPT, UPT, -UR6, URZ, URZ ;  /* 0x000000ff06077290 */ /* 0x000fe4000fffe1ff */
[----:B------:R-:W-:Y:S02]  /*43c0*/  @!UP0 UIMAD UR6, UR9, UR42, UR5 ;  /* 0x0000002a090682a4 */ /* 0x000fe4000f8e0205 */
[----:B------:R-:W-:Y:S02]  /*43d0*/  UIMAD UR14, UR15, UR4, UR14 ;  /* 0x000000040f0e72a4 */ /* 0x000fe4000f8e020e */
[----:B------:R-:W-:Y:S01]  /*43e0*/  UIMAD UR13, UR46, UR7, UR13 ;  /* 0x000000072e0d72a4 */ /* 0x000fe2000f8e020d */
[----:B------:R-:W-:Y:S02]  /*43f0*/  @!UP0 UMOV UR5, UR8 ;  /* 0x0000000800058c82 */ /* 0x000fe40008000000 */
[----:B------:R-:W-:Y:S02]  /*4400*/  UIMAD UR14, UR5, UR15, UR14 ;  /* 0x0000000f050e72a4 */ /* 0x000fe4000f8e020e */
[----:B------:R-:W-:Y:S11]  /*4410*/  UIMAD UR13, UR6, UR46, UR13 ;  /* 0x0000002e060d72a4 */ /* 0x000ff6000f8e020d */
[----:B------:R-:W-:Y:S01]  /*4420*/  @!UPT UIADD3 URZ, UPT, UPT, URZ, URZ, URZ ;  /* 0x000000fffffff290 */ /* 0x000fe2000fffe0ff */
.L_x_76:
[----:B------:R-:W3:Y:S01]  /*4430*/  @!UP2 LDCU.128 UR8, c[0x0][0xb10] ;  /* 0x00016200ff08a7ac */ /* 0x000ee20008000c00 */
[C---:B------:R-:W-:Y:S02]  /*4440*/  ISETP.NE.U32.AND P1, PT, R4.reuse, RZ, PT ;  /* 0x000000ff0400720c */ /* 0x040fe40003f25070 */
[----:B------:R-:W-:Y:S02]  /*4450*/  ISETP.NE.U32.AND P0, PT, R4, RZ, PT ;  /* 0x000000ff0400720c */ /* 0x000fe40003f05070 */
[C---:B------:R-:W-:Y:S02]  /*4460*/  ISETP.NE.AND.EX P1, PT, R5.reuse, RZ, PT, P1 ;  /* 0x000000ff0500720c */ /* 0x040fe40003f25310 */
[----:B------:R-:W-:Y:S01]  /*4470*/  ISETP.NE.AND.EX P0, PT, R5, RZ, PT, P0 ;  /* 0x000000ff0500720c */ /* 0x000fe20003f05300 */
[----:B------:R-:W4:Y:S01]  /*4480*/  @!UP2 LDCU UR5, c[0x0][0xb0c] ;  /* 0x00016180ff05a7ac */ /* 0x000f220008000800 */
[----:B------:R-:W-:Y:S01]  /*4490*/  SHF.L.U32 R9, R15, 0x1f, RZ ;  /* 0x0000001f0f097819 */ /* 0x000fe200000006ff */
[----:B------:R-:W-:Y:S02]  /*44a0*/  USHF.L.U32 UR35, UR16, 0x6, URZ ;  /* 0x0000000610237899 */ /* 0x000fe400080006ff */
[----:B------:R-:W-:Y:S02]  /*44b0*/  USHF.L.U32 UR34, UR20, 0x8, URZ ;  /* 0x0000000814227899 */ /* 0x000fe400080006ff */
[----:B---3--:R-:W-:Y:S07]  /*44c0*/  UIMAD.WIDE.U32 UR6, UR14, UR8, URZ ;  /* 0x000000080e0672a5 */ /* 0x008fee000f8e00ff */
[----:B------:R-:W-:Y:S01]  /*44d0*/  @!UP2 UMOV UR4, UR7 ;  /* 0x000000070004ac82 */ /* 0x000fe20008000000 */
[----:B----4-:R-:W-:Y:S02]  /*44e0*/  @!UP2 UISETP.NE.AND UP0, UPT, UR5, 0x1, UPT ;  /* 0x000000010500a88c */ /* 0x010fe4000bf05270 */
[----:B------:R-:W-:Y:S02]  /*44f0*/  @!UP2 USHF.R.U32.HI UR4, URZ, UR9, UR4 ;  /* 0x00000009ff04a299 */ /* 0x000fe40008011604 */
[----:B------:R-:W-:Y:S02]  /*4500*/  UIMAD.WIDE.U32 UR6, UR13, UR11, URZ ;  /* 0x0000000b0d0672a5 */ /* 0x000fe4000f8e00ff */
[----:B------:R-:W-:Y:S02]  /*4510*/  @!UP2 USEL UR8, UR14, UR4, !UP0 ;  /* 0x000000040e08a287 */ /* 0x000fe4000c000000 */
[----:B------:R-:W-:Y:S03]  /*4520*/  @!UP2 UISETP.NE.AND UP0, UPT, UR10, 0x1, UPT ;  /* 0x000000010a00a88c */ /* 0x000fe6000bf05270 */
[----:B------:R-:W-:Y:S02]  /*4530*/  @!UP2 UMOV UR6, UR7 ;  /* 0x000000070006ac82 */ /* 0x000fe40008000000 */
[----:B------:R-:W3:Y:S02]  /*4540*/  @!UP2 LDCU UR4, c[0x0][0xb20] ;  /* 0x00016400ff04a7ac */ /* 0x000ee40008000800 */
[----:B---3--:R-:W-:Y:S04]  /*4550*/  @!UP2 USHF.R.U32.HI UR6, URZ, UR4, UR6 ;  /* 0x00000004ff06a299 */ /* 0x008fe80008011606 */
[----:B------:R-:W-:Y:S04]  /*4560*/  @!UP2 USEL UR6, UR13, UR6, !UP0 ;  /* 0x000000060d06a287 */ /* 0x000fe8000c000000 */
[----:B------:R-:W-:Y:S02]  /*4570*/  @!UP2 UIADD3 UR4, UPT, UPT, -UR8, UR6, URZ ;  /* 0x000000060804a290 */ /* 0x000fe4000fffe1ff */
[----:B------:R-:W-:Y:S02]  /*4580*/  @!UP2 UIADD3 UR6, UPT, UPT, UR8, -UR6, URZ ;  /* 0x800000060806a290 */ /* 0x000fe4000fffe0ff */
[----:B------:R-:W-:Y:S02]  /*4590*/  @!UP2 UIMAD UR14, UR4, UR5, UR14 ;  /* 0x00000005040ea2a4 */ /* 0x000fe4000f8e020e */
[----:B------:R-:W-:Y:S01]  /*45a0*/  @!UP2 UIMAD UR13, UR6, UR10, UR13 ;  /* 0x0000000a060da2a4 */ /* 0x000fe2000f8e020d */
[----:B------:R-:W-:Y:S11]  /*45b0*/  BRA.U UP3, `(.L_x_77) ;  /* 0x0000000103107547 */ /* 0x000ff6000b800000 */
[----:B--2---:R-:W-:Y:S04]  /*45c0*/  MOV R0, UR48 ;  /* 0x0000003000007c02 */ /* 0x004fe80008000f00 */
[----:B------:R-:W-:Y:S04]  /*45d0*/  SHF.L.U32 R11, R0, 0x1f, RZ ;  /* 0x0000001f000b7819 */ /* 0x000fe800000006ff */
[----:B------:R-:W2:Y:S02]  /*45e0*/  SYNCS.PHASECHK.TRANS64.TRYWAIT P2, [UR21+0x88], R11 ;  /* 0x0000880bff0075a7 */ /* 0x000ea40008041115 */
[----:B--2---:R-:W-:Y:S05]  /*45f0*/  @!P2 BRA `(.L_x_78) ;  /* 0x0000005400b8a947 */ /* 0x004fea0003800000 */
.L_x_77:
[----:B------:R-:W-:Y:S05]  /*4600*/  @!P1 BRA `(.L_x_79) ;  /* 0x0000000000309947 */ /* 0x000fea0003800000 */
[----:B------:R-:W-:Y:S01]  /*4610*/  ISETP.NE.U32.AND P1, PT, R2, RZ, PT ;  /* 0x000000ff0200720c */ /* 0x000fe20003f25070 */
[----:B------:R-:W3:Y:S01]  /*4620*/  LDCU.64 UR4, c[0x0][0x358] ;  /* 0x00006b00ff0477ac */ /* 0x000ee20008000a00 */
[----:B------:R-:W-:Y:S02]  /*4630*/  IMAD.MOV.U32 R85, RZ, RZ, 0x1 ;  /* 0x00000001ff557424 */ /* 0x000fe400078e00ff */
[----:B------:R-:W-:Y:S11]  /*4640*/  ISETP.NE.AND.EX P1, PT, R3, RZ, PT, P1 ;  /* 0x000000ff0300720c */ /* 0x000ff60003f25310 */
[----:B------:R-:W-:Y:S02]  /*4650*/  @!UPT UIADD3 URZ, UPT, UPT, URZ, URZ, URZ ;  /* 0x000000fffffff290 */ /* 0x000fe4000fffe0ff */
[----:B--2---:R-:W2:Y:S01]  /*4660*/  @P1 LDC.64 R10, c[0x0][0x888] ;  /* 0x00022200ff0a1b82 */ /* 0x004ea20000000a00 */
[----:B------:R-:W-:Y:S04]  /*4670*/  @P1 IMAD R0, R4, UR36, RZ ;  /* 0x0000002404001c24 */ /* 0x000fe8000f8e02ff */
[----:B--2---:R-:W-:Y:S04]  /*4680*/  @P1 IMAD.WIDE R10, R0, 0x4, R10 ;  /* 0x00000004000a1825 */ /* 0x004fe800078e020a */
[----:B------:R-:W-:Y:S01]  /*4690*/  HFMA2 R0, -RZ, RZ, 0, 5.9604644775390625e-08 ;  /* 0x00000001ff007431 */ /* 0x000fe200000001ff */
[----:B---3-5:R3:W5:Y:S04]  /*46a0*/  @P1 LDG.E R41, desc[UR4][R10.64] ;  /* 0x000000040a291981 */ /* 0x028768000c1e1900 */
[----:B------:R-:W-:Y:S01]  /*46b0*/  @!P1 PRMT R85, R0, 0x7610, R85 ;  /* 0x0000761000559816 */ /* 0x000fe20000000055 */
[----:B---3--:R-:W4:Y:S06]  /*46c0*/  @!P1 LDC R41, c[0x0][0x880] ;  /* 0x00022000ff299b82 */ /* 0x008f2c0000000800 */
.L_x_79:
[----:B----45:R-:W-:Y:S01]  /*46d0*/  @!P0 FSETP.EQ.AND P1, PT, R41, RZ, PT ;  /* 0x000000ff2900820b */ /* 0x030fe20003f22000 */
[----:B------:R-:W-:Y:S01]  /*46e0*/  @!UPT UIADD3 URZ, UPT, UPT, URZ, URZ, URZ ;  /* 0x000000fffffff290 */ /* 0x000fe2000fffe0ff */
[----:B------:R-:W-:Y:S11]  /*46f0*/  @!P0 BRA `(.L_x_80) ;  /* 0x0000000000188947 */ /* 0x000ff60003800000 */
[----:B------:R-:W-:Y:S02]  /*4700*/  LOP3.LUT P0, RZ, R85, 0xff, RZ, 0xc0, !PT ;  /* 0x000000ff55ff7812 */ /* 0x000fe4000780c0ff */
[----:B------:R-:W-:Y:S04]  /*4710*/  ISETP.NE.U32.AND P1, PT, R2, RZ, PT ;  /* 0x000000ff0200720c */ /* 0x000fe80003f25070 */
[----:B------:R-:W-:Y:S04]  /*4720*/  ISETP.NE.AND.EX P1, PT, R3, RZ, PT, P1 ;  /* 0x000000ff0300720c */ /* 0x000fe80003f25310 */
[----:B------:R-:W-:Y:S03]  /*4730*/  PLOP3.LUT P1, PT, P1, PT, PT, 0x8, 0x80 ;  /* 0x000000000080781c */ /* 0x000fe60000f2e170 */
[----:B------:R-:W-:Y:S11]  /*4740*/  @P0 FSETP.EQ.AND P1, PT, R41, RZ, PT ;  /* 0x000000ff2900020b */ /* 0x000ff60003f22000 */
[----:B------:R-:W-:Y:S02]  /*4750*/  @!UPT UIADD3 URZ, UPT, UPT, URZ, URZ, URZ ;  /* 0x000000fffffff290 */ /* 0x000fe4000fffe0ff */
.L_x_80:
[----:B------:R-:W3:Y:S01]  /*4760*/  SYNCS.PHASECHK.TRANS64.TRYWAIT P2, [UR21+0x60], R9 ;  /* 0x00006009ff0075a7 */ /* 0x000ee20008041115 */
[----:B------:R-:W-:Y:S04]  /*4770*/  ELECT P0, URZ, PT ;  /* 0x0000000000ff782f */ /* 0x000fe80003800000 */
[----:B------:R-:W-:Y:S11]  /*4780*/  PLOP3.LUT P1, PT, P1, P0, PT, 0xf2, 0x2f ;  /* 0x00000000002f781c */ /* 0x000ff60000f21e72 */
[----:B------:R-:W-:Y:S02]  /*4790*/  @!UPT UIADD3 URZ, UPT, UPT, URZ, URZ, URZ ;  /* 0x000000fffffff290 */ /* 0x000fe4000fffe0ff */
[----:B------:R-:W-:Y:S05]  /*47a0*/  @!P1 IADD3 R8, P0, PT, R16, 0x580, RZ ;  /* 0x0000058010089810 */ /* 0x000fea0007f1e0ff */
[----:B------:R-:W-:Y:S01]  /*47b0*/  @!P1 IMAD.X R6, RZ, RZ, R17, P0 ;  /* 0x000000ffff069224 */ /* 0x000fe200000e0611 */
[----:B---3--:R-:W-:Y:S07]  /*47c0*/  @!P2 BRA `(.L_x_81) ;  /* 0x00000054005ca947 */ /* 0x008fee0003800000 */
.L_x_162:
[----:B------:R-:W-:Y:S01]  /*47d0*/  @!P1 R2UR UR5, R8 ;  /* 0x00000000080592ca */ /* 0x000fe200000e0000 */
[----:B------:R-:W-:Y:S01]  /*47e0*/  VOTEU.ALL UP0, P1 ;  /* 0x0000000000ff7886 */ /* 0x000fe20000800000 */
[----:B------:R-:W-:Y:S01]  /*47f0*/  @!P1 R2UR UR4, R6 ;  /* 0x00000000060492ca */ /* 0x000fe200000e0000 */
[----:B--2---:R-:W-:Y:S01]  /*4800*/  @!P1 IMAD.MOV.U32 R0, RZ, RZ, 0x1000 ;  /* 0x00001000ff009424 */ /* 0x004fe200078e00ff */
[----:B------:R-:W-:Y:S01]  /*4810*/  UMOV UR6, 0x0 ;  /* 0x0000000000067882 */ /* 0x000fe20000000000 */
[----:B------:R-:W-:Y:S01]  /*4820*/  UMOV UR7, 0x10000000 ;  /* 0x1000000000077882 */ /* 0x000fe20000000000 */
[----:B------:R-:W-:Y:S01]  /*4830*/  @!UP0 UIADD3 UR32, UPT, UPT, UR21, 0x200, URZ ;  /* 0x0000020015208890 */ /* 0x000fe2000fffe0ff */
[----:B------:R-:W-:Y:S01]  /*4840*/  @!P1 IADD3 R8, P0, PT, R16, 0x580, RZ ;  /* 0x0000058010089810 */ /* 0x000fe20007f1e0ff */
[----:B------:R-:W-:Y:S04]  /*4850*/  VOTEU.ALL UP0, P1 ;  /* 0x0000000000ff7886 */ /* 0x000fe80000800000 */
[----:B------:R-:W-:Y:S02]  /*4860*/  @!P1 IMAD.X R6, RZ, RZ, R17, P0 ;  /* 0x000000ffff069224 */ /* 0x000fe400000e0611 */
[----:B------:R-:W-:Y:S02]  /*4870*/  IMAD.U32 R10, RZ, RZ, UR5 ;  /* 0x00000005ff0a7e24 */ /* 0x000fe4000f8e00ff */
[----:B------:R-:W-:Y:S03]  /*4880*/  IMAD.U32 R11, RZ, RZ, UR4 ;  /* 0x00000004ff0b7e24 */ /* 0x000fe6000f8e00ff */
[----:B------:R-:W-:Y:S02]  /*4890*/  @!P1 R2UR UR4, R10 ;  /* 0x000000000a0492ca */ /* 0x000fe400000e0000 */
[----:B------:R-:W-:Y:S11]  /*48a0*/  @!P1 R2UR UR5, R11 ;  /* 0x000000000b0592ca */ /* 0x000ff600000e0000 */
[----:B------:R-:W-:Y:S02]  /*48b0*/  @!UPT UIADD3 URZ, UPT, UPT, URZ, URZ, URZ ;  /* 0x000000fffffff290 */ /* 0x000fe4000fffe0ff */
[----:B------:R2:W-:Y:S01]  /*48c0*/  @!UP0 UTMALDG.3D [UR32], [UR4], desc[UR6] ;  /* 0x00000620040085b4 */ /* 0x0005e20008011000 */
[----:B------:R2:W-:Y:S01]  /*48d0*/  @!P1 SYNCS.ARRIVE.TRANS64.RED.A0TR RZ, [UR21+0x40], R0 ;  /* 0x00004000ffff99a7 */ /* 0x0005e20008300415 */
[----:B------:R-:W-:Y:S01]  /*48e0*/  SYNCS.ARRIVE.TRANS64.RED.A1T0 RZ, [UR40], RZ ;  /* 0x000000ffffff79a7 */ /* 0x000fe20008100428 */
[----:B------:R-:W3:Y:S02]  /*48f0*/  SYNCS.PHASECHK.TRANS64.TRYWAIT P2, [UR21+0x68], R9 ;  /* 0x00006809ff0075a7 */ /* 0x000ee40008041115 */
[----:B--23--:R-:W-:Y:S05]  /*4900*/  @!P2 BRA `(.L_x_82) ;  /* 0x000000540024a947 */ /* 0x00cfea0003800000 */
.L_x_164:
        /* <DEDUP_REMOVED lines=8> */
[----:B------:R-:W-:Y:S01]  /*4990*/  @!UP0 UIADD3 UR24, UPT, UPT, UR21, 0x1200, URZ ;  /* 0x0000120015188890 */ /* 0x000fe2000fffe0ff */
[----:B------:R-:W-:Y:S01]  /*49a0*/  VOTEU.ALL UP0, P1 ;  /* 0x0000000000ff7886 */ /* 0x000fe20000800000 */
[----:B------:R-:W-:Y:S01]  /*49b0*/  UMOV UR27, UR35 ;  /* 0x00000023001b7c82 */ /* 0x000fe20008000000 */
[----:B------:R-:W-:Y:S02]  /*49c0*/  UMOV UR28, UR36 ;  /* 0x00000024001c7c82 */ /* 0x000fe40008000000 */
[----:B------:R-:W-:Y:S02]  /*49d0*/  IMAD.U32 R10, RZ, RZ, UR5 ;  /* 0x00000005ff0a7e24 */ /* 0x000fe4000f8e00ff */
[----:B------:R-:W-:Y:S02]  /*49e0*/  IMAD.U32 R11, RZ, RZ, UR4 ;  /* 0x00000004ff0b7e24 */ /* 0x000fe4000f8e00ff */
[----:B------:R-:W-:Y:S01]  /*49f0*/  @!P1 IMAD.X R6, RZ, RZ, R17, P0 ;  /* 0x000000ffff069224 */ /* 0x000fe200000e0611 */
        /* <DEDUP_REMOVED lines=8> */
.L_x_166:
[----:B------:R-:W-:Y:S01]  /*4a80*/  @!P1 R2UR UR5, R8 ;  /* 0x00000000080592ca */ /* 0x000fe200000e0000 */
[----:B------:R-:W-:Y:S01]  /*4a90*/  VOTEU.ALL UP0, P1 ;  /* 0x0000000000ff7886 */ /* 0x000fe20000800000 */
[----:B------:R-:W-:Y:S01]  /*4aa0*/  @!P1 R2UR UR4, R6 ;  /* 0x00000000060492ca */ /* 0x000fe200000e0000 */
[----:B--2---:R-:W-:Y:S01]  /*4ab0*/  @!P1 IMAD.MOV.U32 R0, RZ, RZ, 0x1000 ;  /* 0x00001000ff009424 */ /* 0x004fe200078e00ff */
[----:B------:R-:W-:Y:S01]  /*4ac0*/  UMOV UR6, 0x0 ;  /* 0x0000000000067882 */ /* 0x000fe20000000000 */
[----:B------:R-:W-:Y:S01]  /*4ad0*/  UMOV UR7, 0x10000000 ;  /* 0x1000000000077882 */ /* 0x000fe20000000000 */
[----:B------:R-:W-:Y:S01]  /*4ae0*/  @!UP0 UIADD3 UR18, UPT, UPT, UR34, 0x80, URZ ;  /* 0x0000008022128890 */ /* 0x000fe2000fffe0ff */
[----:B------:R-:W-:Y:S01]  /*4af0*/  VIADD R14, R14, 0x1 ;  /* 0x000000010e0e7836 */ /* 0x000fe20000000000 */
[----:B------:R-:W-:Y:S01]  /*4b00*/  @!UP0 UIADD3 UR16, UPT, UPT, UR21, 0x2200, URZ ;  /* 0x0000220015108890 */ /* 0x000fe2000fffe0ff */
[----:B------:R-:W-:Y:S01]  /*4b10*/  VOTEU.ALL UP0, P1 ;  /* 0x0000000000ff7886 */ /* 0x000fe20000800000 */
[----:B------:R-:W-:Y:S01]  /*4b20*/  UMOV UR19, UR35 ;  /* 0x0000002300137c82 */ /* 0x000fe20008000000 */
[----:B------:R-:W-:Y:S02]  /*4b30*/  UMOV UR20, UR36 ;  /* 0x0000002400147c82 */ /* 0x000fe40008000000 */
        /* <DEDUP_REMOVED lines=10> */
.L_x_168:
[----:B------:R-:W-:Y:S01]  /*4be0*/  @!P1 IADD3 R6, P0, PT, R16, 0x580, RZ ;  /* 0x0000058010069810 */ /* 0x000fe20007f1e0ff */
[----:B------:R-:W-:Y:S01]  /*4bf0*/  VOTEU.ALL UP0, P1 ;  /* 0x0000000000ff7886 */ /* 0x000fe20000800000 */
[----:B------:R-:W-:Y:S01]  /*4c00*/  UMOV UR6, 0x0 ;  /* 0x0000000000067882 */ /* 0x000fe20000000000 */
[----:B------:R-:W-:Y:S01]  /*4c10*/  UMOV UR7, 0x10000000 ;  /* 0x1000000000077882 */ /* 0x000fe20000000000 */
[----:B------:R-:W-:Y:S01]  /*4c20*/  @!P1 R2UR UR5, R6 ;  /* 0x00000000060592ca */ /* 0x000fe200000e0000 */
[----:B--2---:R-:W-:Y:S01]  /*4c30*/  @!P1 IMAD.X R0, RZ, RZ, R17, P0 ;  /* 0x000000ffff009224 */ /* 0x004fe200000e0611 */
[----:B------:R-:W-:Y:S01]  /*4c40*/  @!UP0 UIADD3 UR10, UPT, UPT, UR34, 0xc0, URZ ;  /* 0x000000c0220a8890 */ /* 0x000fe2000fffe0ff */
[----:B------:R-:W-:Y:S01]  /*4c50*/  R2UR UR16, R87 ;  /* 0x00000000571072ca */ /* 0x000fe200000e0000 */
[----:B------:R-:W-:Y:S01]  /*4c60*/  @!UP0 UIADD3 UR8, UPT, UPT, UR21, 0x3200, URZ ;  /* 0x0000320015088890 */ /* 0x000fe2000fffe0ff */
[----:B------:R-:W-:Y:S01]  /*4c70*/  ISETP.NE.AND P0, PT, R14, 0x2, PT ;  /* 0x000000020e00780c */ /* 0x000fe20003f05270 */
[----:B------:R-:W-:Y:S01]  /*4c80*/  @!UP0 UIADD3 UR9, UPT, UPT, UR21, 0x58, URZ ;  /* 0x0000005815098890 */ /* 0x000fe2000fffe0ff */
[----:B------:R-:W-:Y:S01]  /*4c90*/  @!P1 R2UR UR4, R0 ;  /* 0x00000000000492ca */ /* 0x000fe200000e0000 */
[----:B------:R-:W-:Y:S01]  /*4ca0*/  VOTEU.ALL UP0, P1 ;  /* 0x0000000000ff7886 */ /* 0x000fe20000800000 */
[----:B------:R-:W-:Y:S01]  /*4cb0*/  UMOV UR11, UR35 ;  /* 0x00000023000b7c82 */ /* 0x000fe20008000000 */
[----:B------:R-:W-:Y:S01]  /*4cc0*/  UMOV UR12, UR36 ;  /* 0x00000024000c7c82 */ /* 0x000fe20008000000 */
[----:B------:R-:W-:Y:S01]  /*4cd0*/  SEL R0, RZ, 0x1, P0 ;  /* 0x00000001ff007807 */ /* 0x000fe20000000000 */
[----:B------:R-:W-:Y:S01]  /*4ce0*/  UIADD3 UR20, UPT, UPT, UR13, UR59, URZ ;  /* 0x0000003b0d147290 */ /* 0x000fe2000fffe0ff */
[----:B------:R-:W-:Y:S01]  /*4cf0*/  IMAD.U32 R8, RZ, RZ, UR5 ;  /* 0x00000005ff087e24 */ /* 0x000fe2000f8e00ff */
[----:B------:R-:W-:Y:S01]  /*4d00*/  LOP3.LUT R15, R15, 0x1, RZ, 0x3c, !PT ;  /* 0x000000010f0f7812 */ /* 0x000fe200078e3cff */
[----:B------:R-:W-:Y:S01]  /*4d10*/  UPLOP3.LUT UP3, UPT, UPT, UPT, UPT, 0x80, 0x8 ;  /* 0x000000000008789c */ /* 0x000fe20003f6f070 */
[----:B------:R-:W-:Y:S01]  /*4d20*/  LOP3.LUT R13, R13, R0, RZ, 0x3c, !PT ;  /* 0x000000000d0d7212 */ /* 0x000fe200078e3cff */
[----:B------:R-:W-:Y:S01]  /*4d30*/  UIADD3 UR16, UPT, UPT, UR14, UR16, URZ ;  /* 0x000000100e107290 */ /* 0x000fe2000fffe0ff */
[----:B------:R-:W-:Y:S01]  /*4d40*/  SEL R14, R14, RZ, P0 ;  /* 0x000000ff0e0e7207 */ /* 0x000fe20000000000 */
[----:B------:R-:W-:Y:S01]  /*4d50*/  UMOV UR36, UR29 ;  /* 0x0000001d00247c82 */ /* 0x000fe20008000000 */
[----:B------:R-:W-:Y:S01]  /*4d60*/  IMAD.U32 R9, RZ, RZ, UR4 ;  /* 0x00000004ff097e24 */ /* 0x000fe2000f8e00ff */
[----:B------:R-:W-:Y:S04]  /*4d70*/  @!P1 R2UR UR4, R8 ;  /* 0x00000000080492ca */ /* 0x000fe800000e0000 */
[----:B------:R-:W-:Y:S11]  /*4d80*/  @!P1 R2UR UR5, R9 ;  /* 0x00000000090592ca */ /* 0x000ff600000e0000 */
[----:B------:R-:W-:Y:S02]  /*4d90*/  @!UPT UIADD3 URZ, UPT, UPT, URZ, URZ, URZ ;  /* 0x000000fffffff290 */ /* 0x000fe4000fffe0ff */
[----:B------:R2:W-:Y:S01]  /*4da0*/  @!UP0 UTMALDG.3D [UR8], [UR4], desc[UR6] ;  /* 0x00000608040085b4 */ /* 0x0005e20008011000 */
[----:B------:R2:W-:Y:S01]  /*4db0*/  @!P1 SYNCS.ARRIVE.TRANS64.RED.A0TR RZ, [UR21+0x58], R7 ;  /* 0x00005807ffff99a7 */ /* 0x0005e20008300415 */
[----:B------:R-:W-:Y:S01]  /*4dc0*/  SYNCS.ARRIVE.TRANS64.RED.A1T0 RZ, [UR37], RZ ;  /* 0x000000ffffff79a7 */ /* 0x000fe20008100425 */
[----:B------:R-:W-:Y:S05]  /*4dd0*/  BRA.U UP1, `(.L_x_85) ;  /* 0xfffffff101747547 */ /* 0x000fea000b83ffff */
[----:B------:R-:W-:-:S04]  /*4de0*/  SHF.L.U32 R3, R15, 0x1f, RZ ;  /* 0x0000001f0f037819 */ /* 0x000fc800000006ff */
[----:B------:R-:W3:Y:S02]  /*4df0*/  SYNCS.PHASECHK.TRANS64.TRYWAIT P0, [UR21+0x60], R3 ;  /* 0x00006003ff0075a7 */ /* 0x000ee40008001115 */
[----:B---3--:R-:W-:Y:S05]  /*4e00*/  @!P0 BRA `(.L_x_86) ;  /* 0x00000050002c8947 */ /* 0x008fea0003800000 */
.L_x_170:
[----:B------:R-:W4:Y:S02]  /*4e10*/  SYNCS.PHASECHK.TRANS64.TRYWAIT P0, [UR21+0x68], R3 ;  /* 0x00006803ff0075a7 */ /* 0x000f240008001115 */
[----:B----4-:R-:W-:Y:S05]  /*4e20*/  @!P0 BRA `(.L_x_87) ;  /* 0x00000050003c8947 */ /* 0x010fea0003800000 */
.L_x_172:
[----:B------:R-:W4:Y:S02]  /*4e30*/  SYNCS.PHASECHK.TRANS64.TRYWAIT P0, [UR21+0x70], R3 ;  /* 0x00007003ff0075a7 */ /* 0x000f240008001115 */
[----:B----4-:R-:W-:Y:S05]  /*4e40*/  @!P0 BRA `(.L_x_88) ;  /* 0x00000050004c8947 */ /* 0x010fea0003800000 */
.L_x_174:
[----:B---3--:R-:W-:-:S07]  /*4e50*/  MOV R0, UR21 ;  /* 0x0000001500007c02 */ /* 0x008fce0008000f00 */
.L_x_89:
[----:B---3--:R-:W-:-:S04]  /*4e60*/  SHF.L.U32 R3, R15, 0x1f, RZ ;  /* 0x0000001f0f037819 */ /* 0x008fc800000006ff */
[----:B------:R3:W4:Y:S03]  /*4e70*/  SYNCS.PHASECHK.TRANS64.TRYWAIT P0, [R0+URZ+0x78], R3 ;  /* 0x00007803000075a7 */ /* 0x00072600080011ff */
[----:B----4-:R-:W-:Y:S05]  /*4e80*/  @!P0 NANOSLEEP.SYNCS 0x989680 ;  /* 0x009896800000895d */ /* 0x010fea0003900000 */
[----:B------:R-:W4:Y:S02]  /*4e90*/  @!P0 SYNCS.PHASECHK.TRANS64 P0, [R0+URZ+0x78], R3 ;  /* 0x00007803000085a7 */ /* 0x000f2400080010ff */
[----:B-12-4-:R-:W-:Y:S05]  /*4ea0*/  @P0 EXIT ;  /* 0x000000000000094d */ /* 0x016fea0003800000 */
[----:B------:R-:W-:Y:S05]  /*4eb0*/  BRA `(.L_x_89) ;  /* 0xfffffffc00e87947 */ /* 0x000fea000383ffff */
.L_x_74:
[----:B------:R-:W-:-:S06]  /*4ec0*/  UISETP.GE.AND UP0, UPT, UR17, 0x4, UPT ;  /* 0x000000041100788c */ /* 0x000fcc000bf06270 */
[----:B------:R-:W-:-:S13]  /*4ed0*/  PLOP3.LUT P0, PT, PT, PT, UP0, 0x80, 0x8 ;  /* 0x000000000008781c */ /* 0x000fda0003f0f008 */
[----:B------:R-:W-:Y:S05]  /*4ee0*/  @!P0 EXIT ;  /* 0x000000000000894d */ /* 0x000fea0003800000 */
[----:B------:R-:W1:Y:S08]  /*4ef0*/  S2UR UR4, SR_CgaCtaId ;  /* 0x00000000000479c3 */ /* 0x000e700000008800 */
[----:B------:R-:W-:Y:S01]  /*4f00*/  BAR.SYNC.DEFER_BLOCKING 0x6, 0xa0 ;  /* 0x0182800000007b1d */ /* 0x000fe20000010000 */
[C---:B------:R-:W-:Y:S01]  /*4f10*/  IMAD.SHL.U32 R7, R95.reuse, 0x40, RZ ;  /* 0x000000405f077824 */ /* 0x040fe200078e00ff */
[C---:B------:R-:W-:Y:S01]  /*4f20*/  LOP3.LUT R97, R95.reuse, 0x60, RZ, 0xc0, !PT ;  /* 0x000000605f617812 */ /* 0x040fe200078ec0ff */
[----:B------:R-:W-:-:S02]  /*4f30*/  IMAD.SHL.U32 R4, R95, 0x20, RZ ;  /* 0x000000205f047824 */ /* 0x000fc400078e00ff */
[----:B------:R-:W-:Y:S02]  /*4f40*/  HFMA2 R36, -RZ, RZ, 0, 0 ;  /* 0x00000000ff247431 */ /* 0x000fe400000001ff */
[----:B------:R-:W-:Y:S01]  /*4f50*/  IMAD.SHL.U32 R6, R95, 0x2, RZ ;  /* 0x000000025f067824 */ /* 0x000fe200078e00ff */
[----:B------:R-:W-:Y:S01]  /*4f60*/  UMOV UR44, 0x400 ;  /* 0x00000400002c7882 */ /* 0x000fe20000000000 */
[----:B------:R-:W2:Y:S01]  /*4f70*/  LDC.64 R82, c[0x0][0x8b0] ;  /* 0x00022c00ff527b82 */ /* 0x000ea20000000a00 */
[----:B------:R-:W-:Y:S01]  /*4f80*/  LOP3.LUT R5, R7, 0x180, RZ, 0xc0, !PT ;  /* 0x0000018007057812 */ /* 0x000fe200078ec0ff */
[----:B------:R-:W-:Y:S01]  /*4f90*/  IMAD.U32 R37, R95, 0x10000, RZ ;  /* 0x000100005f257824 */ /* 0x000fe200078e00ff */
[----:B------:R-:W-:Y:S01]  /*4fa0*/  LOP3.LUT R4, R4, 0xc00, RZ, 0xc0, !PT ;  /* 0x00000c0004047812 */ /* 0x000fe200078ec0ff */
[----:B------:R-:W-:Y:S01]  /*4fb0*/  IMAD.MOV.U32 R94, RZ, RZ, RZ ;  /* 0x000000ffff5e7224 */ /* 0x000fe200078e00ff */
[----:B------:R-:W-:Y:S01]  /*4fc0*/  LOP3.LUT R6, R5, 0x20, R6, 0xf8, !PT ;  /* 0x0000002005067812 */ /* 0x000fe200078ef806 */
[----:B------:R-:W-:Y:S01]  /*4fd0*/  IMAD.SHL.U32 R5, R95, 0x8, RZ ;  /* 0x000000085f057824 */ /* 0x000fe200078e00ff */
[----:B------:R-:W-:Y:S01]  /*4fe0*/  LOP3.LUT R4, R4, 0x40, R7, 0xf8, !PT ;  /* 0x0000004004047812 */ /* 0x000fe200078ef807 */
[----:B------:R-:W3:Y:S01]  /*4ff0*/  LDC.64 R80, c[0x0][0x8a8] ;  /* 0x00022a00ff507b82 */ /* 0x000ee20000000a00 */
[----:B------:R-:W-:Y:S01]  /*5000*/  LOP3.LUT R37, R37, 0x600000, RZ, 0xc0, !PT ;  /* 0x0060000025257812 */ /* 0x000fe200078ec0ff */
[----:B------:R-:W-:Y:S01]  /*5010*/  IMAD.MOV.U32 R89, RZ, RZ, RZ ;  /* 0x000000ffff597224 */ /* 0x000fe200078e00ff */
[----:B------:R-:W-:-:S02]  /*5020*/  LOP3.LUT R95, R95, 0x2, RZ, 0xc0, !PT ;  /* 0x000000025f5f7812 */ /* 0x000fc400078ec0ff */
[----:B------:R-:W-:Y:S02]  /*5030*/  CS2R R92, SRZ ;  /* 0x00000000005c7805 */ /* 0x000fe4000001ff00 */
[----:B------:R-:W-:Y:S01]  /*5040*/  LOP3.LUT R5, R6, 0x30, R5, 0x78, !PT ;  /* 0x0000003006057812 */ /* 0x000fe200078e7805 */
[----:B------:R-:W4:Y:S01]  /*5050*/  LDCU UR57, c[0x0][0x370] ;  /* 0x00006e00ff3977ac */ /* 0x000f220008000800 */
[----:B------:R-:W-:Y:S01]  /*5060*/  LOP3.LUT R4, R4, 0x200, R7, 0xf8, !PT ;  /* 0x0000020004047812 */ /* 0x000fe200078ef807 */
[----:B------:R-:W-:Y:S01]  /*5070*/  IMAD.MOV R90, RZ, RZ, -R95 ;  /* 0x000000ffff5a7224 */ /* 0x000fe200078e0a5f */
[----:B------:R-:W-:Y:S01]  /*5080*/  MOV R91, RZ ;  /* 0x000000ff005b7202 */ /* 0x000fe20000000f00 */
[----:B-1----:R-:W-:Y:S01]  /*5090*/  ULEA UR44, UR4, UR44, 0x18 ;  /* 0x0000002c042c7291 */ /* 0x002fe2000f8ec0ff */
[----:B------:R-:W-:Y:S01]  /*50a0*/  LOP3.LUT R84, R4, R5, RZ, 0xfc, !PT ;  /* 0x0000000504547212 */ /* 0x000fe200078efcff */
[----:B------:R-:W1:Y:S02]  /*50b0*/  LDCU.64 UR62, c[0x0][0x348] ;  /* 0x00006900ff3e77ac */ /* 0x000e640008000a00 */
[----:B------:R-:W-:-:S02]  /*50c0*/  UIADD3 UR4, UPT, UPT, UR44, 0x4200, URZ ;  /* 0x000042002c047890 */ /* 0x000fc4000fffe0ff */
[----:B------:R-:W-:-:S03]  /*50d0*/  UIADD3 UR5, UPT, UPT, UR44, 0x200, URZ ;  /* 0x000002002c057890 */ /* 0x000fc6000fffe0ff */
[----:B------:R-:W4:Y:S01]  /*50e0*/  LDS R0, [UR44+0x140] ;  /* 0x0001402cff007984 */ /* 0x000f220008000800 */
[----:B------:R-:W1:Y:S01]  /*50f0*/  LDCU UR43, c[0x0][0xb0c] ;  /* 0x00016180ff2b77ac */ /* 0x000e620008000800 */
[----:B------:R-:W-:Y:S02]  /*5100*/  IMAD.U32 R96, RZ, RZ, UR4 ;  /* 0x00000004ff607e24 */ /* 0x000fe4000f8e00ff */
[----:B------:R-:W-:Y:S01]  /*5110*/  IMAD.U32 R98, RZ, RZ, UR5 ;  /* 0x00000005ff627e24 */ /* 0x000fe2000f8e00ff */
[----:B------:R-:W1:Y:S01]  /*5120*/  LDCU UR39, c[0x0][0xb30] ;  /* 0x00016600ff2777ac */ /* 0x000e620008000800 */
[----:B------:R-:W1:Y:S01]  /*5130*/  LDCU.64 UR46, c[0x0][0x888] ;  /* 0x00011100ff2e77ac */ /* 0x000e620008000a00 */
[----:B------:R-:W1:Y:S01]  /*5140*/  LDCU.64 UR40, c[0x0][0xb28] ;  /* 0x00016500ff2877ac */ /* 0x000e620008000a00 */
[----:B------:R-:W1:Y:S01]  /*5150*/  LDCU.64 UR60, c[0x0][0x890] ;  /* 0x00011200ff3c77ac */ /* 0x000e620008000a00 */
[----:B------:R-:W1:Y:S01]  /*5160*/  LDCU.128 UR52, c[0x0][0xb10] ;  /* 0x00016200ff3477ac */ /* 0x000e620008000c00 */
[----:B------:R-:W1:Y:S02]  /*5170*/  LDCU UR56, c[0x0][0x374] ;  /* 0x00006e80ff3877ac */ /* 0x000e640008000800 */
[----:B-1234-:R-:W-:-:S07]  /*5180*/  IMAD.IADD R37, R0, 0x1, R37 ;  /* 0x0000000100257824 */ /* 0x01efce00078e0225 */
.L_x_131:
[C---:B------:R-:W-:Y:S02]  /*5190*/  LEA R3, R89.reuse, UR44, 0x3 ;  /* 0x0000002c59037c11 */ /* 0x040fe4000f8e18ff */
[----:B------:R-:W-:Y:S02]  /*51a0*/  SHF.L.U32 R0, R92, 0x1f, RZ ;  /* 0x0000001f5c007819 */ /* 0x000fe400000006ff */
[----:B------:R-:W-:Y:S02]  /*51b0*/  LEA R5, R89, UR44, 0x4 ;  /* 0x0000002c59057c11 */ /* 0x000fe4000f8e20ff */
[----:B-1----:R-:W1:Y:S02]  /*51c0*/  SYNCS.PHASECHK.TRANS64.TRYWAIT P0, [R3+URZ+0x90], R0 ;  /* 0x00009000030075a7 */ /* 0x002e6400080011ff */
[----:B-1----:R-:W-:Y:S05]  /*51d0*/  @!P0 BRA `(.L_x_90) ;  /* 0x0000004c00808947 */ /* 0x002fea0003800000 */
.L_x_175:
        /* <DEDUP_REMOVED lines=11> */
[----:B------:R-:W-:Y:S01]  /*5290*/  PLOP3.LUT P0, PT, PT, PT, UP1, 0x80, 0x8 ;  /* 0x000000000008781c */ /* 0x000fe20003f0f018 */
[----:B------:R-:W-:Y:S11]  /*52a0*/  UP2UR UR45, UPR, URZ, 0x2 ;  /* 0x00000002ff2d7883 */ /* 0x000ff60008000000 */
[----:B------:R-:W-:Y:S01]  /*52b0*/  @!UPT UIADD3 URZ, UPT, UPT, URZ, URZ, URZ ;  /* 0x000000fffffff290 */ /* 0x000fe2000fffe0ff */
[----:B-1----:R-:W-:Y:S02]  /*52c0*/  @P0 SHF.R.U32.HI R0, RZ, 0x10, R5 ;  /* 0x00000010ff000819 */ /* 0x002fe40000011605 */
        /* <DEDUP_REMOVED lines=12> */
[----:B------:R-:W2:Y:S01]  /*5390*/  LDCU UR12, c[0x0][0xb20] ;  /* 0x00016400ff0c77ac */ /* 0x000ea20008000800 */
[----:B------:R-:W-:Y:S02]  /*53a0*/  UIMAD.WIDE.U32 UR4, UR56, UR55, URZ ;  /* 0x00000037380472a5 */ /* 0x000fe4000f8e00ff */
[----:B------:R-:W-:Y:S02]  /*53b0*/  UIMAD.WIDE.U32 UR6, UR57, UR52, URZ ;  /* 0x00000034390672a5 */ /* 0x000fe4000f8e00ff */
[----:B------:R-:W-:Y:S02]  /*53c0*/  UISETP.NE.AND UP0, UPT, UR54, 0x1, UPT ;  /* 0x000000013600788c */ /* 0x000fe4000bf05270 */
[----:B------:R-:W-:Y:S02]  /*53d0*/  UIMAD.WIDE.U32 UR8, UR37, UR55, URZ ;  /* 0x00000037250872a5 */ /* 0x000fe4000f8e00ff */
[----:B------:R-:W-:Y:S02]  /*53e0*/  UIMAD.WIDE.U32 UR10, UR38, UR52, URZ ;  /* 0x00000034260a72a5 */ /* 0x000fe4000f8e00ff */
[----:B------:R-:W-:Y:S02]  /*53f0*/  UISETP.NE.AND UP1, UPT, UR43, 0x1, UPT ;  /* 0x000000012b00788c */ /* 0x000fe4000bf25270 */
[----:B------:R-:W-:Y:S01]  /*5400*/  UISETP.NE.AND UP2, UPT, UR42, 0x1, UPT ;  /* 0x000000012a00788c */ /* 0x000fe2000bf45270 */
[----:B------:R-:W-:Y:S02]  /*5410*/  UMOV UR4, UR5 ;  /* 0x0000000500047c82 */ /* 0x000fe40008000000 */
[----:B--2---:R-:W-:Y:S03]  /*5420*/  USHF.R.U32.HI UR5, URZ, UR12, UR4 ;  /* 0x0000000cff057299 */ /* 0x004fe60008011604 */
[----:B------:R-:W-:Y:S02]  /*5430*/  UMOV UR4, UR7 ;  /* 0x0000000700047c82 */ /* 0x000fe40008000000 */
[----:B------:R-:W-:Y:S02]  /*5440*/  USHF.R.U32.HI UR7, URZ, UR53, UR4 ;  /* 0x00000035ff077299 */ /* 0x000fe40008011604 */
[----:B------:R-:W-:Y:S02]  /*5450*/  USEL UR4, UR56, UR5, !UP0 ;  /* 0x0000000538047287 */ /* 0x000fe4000c000000 */
[----:B------:R-:W-:Y:S01]  /*5460*/  USEL UR7, UR57, UR7, !UP1 ;  /* 0x0000000739077287 */ /* 0x000fe2000c800000 */
[----:B------:R-:W-:Y:S01]  /*5470*/  UMOV UR5, UR9 ;  /* 0x0000000900057c82 */ /* 0x000fe20008000000 */
[----:B------:R-:W-:Y:S02]  /*5480*/  UIMAD.WIDE.U32 UR8, UR4, UR40, URZ ;  /* 0x00000028040872a5 */ /* 0x000fe4000f8e00ff */
[----:B------:R-:W-:Y:S03]  /*5490*/  USHF.R.U32.HI UR6, URZ, UR12, UR5 ;  /* 0x0000000cff067299 */ /* 0x000fe60008011605 */
[----:B------:R-:W-:Y:S01]  /*54a0*/  UMOV UR5, UR11 ;  /* 0x0000000b00057c82 */ /* 0x000fe20008000000 */
[----:B------:R-:W-:Y:S02]  /*54b0*/  UIMAD.WIDE.U32 UR10, UR7, UR40, URZ ;  /* 0x00000028070a72a5 */ /* 0x000fe4000f8e00ff */
[----:B------:R-:W-:Y:S02]  /*54c0*/  USHF.R.U32.HI UR12, URZ, UR53, UR5 ;  /* 0x00000035ff0c7299 */ /* 0x000fe40008011605 */
[----:B------:R-:W-:Y:S01]  /*54d0*/  USEL UR6, UR37, UR6, !UP0 ;  /* 0x0000000625067287 */ /* 0x000fe2000c000000 */
[----:B------:R-:W-:Y:S02]  /*54e0*/  UMOV UR5, UR9 ;  /* 0x0000000900057c82 */ /* 0x000fe40008000000 */
[----:B------:R-:W-:Y:S01]  /*54f0*/  UMOV UR10, UR11 ;  /* 0x0000000b000a7c82 */ /* 0x000fe20008000000 */
[----:B------:R-:W-:Y:S02]  /*5500*/  @UP2 USHF.R.U32.HI UR4, URZ, UR41, UR5 ;  /* 0x00000029ff042299 */ /* 0x000fe40008011605 */
[----:B------:R-:W-:Y:S02]  /*5510*/  @UP2 USHF.R.U32.HI UR7, URZ, UR41, UR10 ;  /* 0x00000029ff072299 */ /* 0x000fe4000801160a */
[----:B------:R-:W-:Y:S02]  /*5520*/  UIMAD UR4, UR42, UR4, URZ ;  /* 0x000000042a0472a4 */ /* 0x000fe4000f8e02ff */
        /* <DEDUP_REMOVED lines=8> */
[----:B------:R-:W-:Y:S02]  /*55b0*/  USEL UR11, UR6, UR4, !UP2 ;  /* 0x00000004060b7287 */ /* 0x000fe4000d000000 */
[----:B------:R-:W-:Y:S02]  /*55c0*/  UIADD3 UR8, UPT, UPT, -UR5, URZ, URZ ;  /* 0x000000ff05087290 */ /* 0x000fe4000fffe1ff */
[----:B------:R-:W-:Y:S01]  /*55d0*/  UIADD3 UR10, UPT, UPT, -UR11, URZ, URZ ;  /* 0x000000ff0b0a7290 */ /* 0x000fe2000fffe1ff */
[----:B------:R-:W-:Y:S01]  /*55e0*/  @!UP0 UMOV UR4, UR9 ;  /* 0x0000000900048c82 */ /* 0x000fe20008000000 */
[----:B------:R-:W-:Y:S02]  /*55f0*/  UIADD3 UR9, UPT, UPT, -UR6, URZ, URZ ;  /* 0x000000ff06097290 */ /* 0x000fe4000fffe1ff */
[----:B------:R-:W-:Y:S02]  /*5600*/  @!UP0 USHF.R.U32.HI UR4, URZ, UR41, UR4 ;  /* 0x00000029ff048299 */ /* 0x000fe40008011604 */
[----:B------:R-:W-:Y:S02]  /*5610*/  UIMAD UR10, UR42, UR10, UR6 ;  /* 0x0000000a2a0a72a4 */ /* 0x000fe4000f8e0206 */
[----:B------:R-:W-:Y:S04]  /*5620*/  @!UP0 USEL UR4, UR5, UR4, !UP2 ;  /* 0x0000000405048287 */ /* 0x000fe8000d000000 */
[----:B------:R-:W-:Y:S02]  /*5630*/  @!UP0 UIMAD UR10, UR7, UR10, UR4 ;  /* 0x0000000a070a82a4 */ /* 0x000fe4000f8e0204 */
[----:B------:R-:W-:Y:S02]  /*5640*/  @!UP0 UIADD3 UR11, UPT, UPT, UR11, -UR4, URZ ;  /* 0x800000040b0b8290 */ /* 0x000fe4000fffe0ff */
[----:B------:R-:W-:Y:S02]  /*5650*/  UIMAD UR7, UR43, UR8, UR38 ;  /* 0x000000082b0772a4 */ /* 0x000fe4000f8e0226 */
[----:B------:R-:W-:Y:S02]  /*5660*/  @!UP0 UIMAD UR6, UR11, UR42, UR5 ;  /* 0x0000002a0b0682a4 */ /* 0x000fe4000f8e0205 */
[----:B------:R-:W-:Y:S01]  /*5670*/  UIMAD UR4, UR54, UR9, UR37 ;  /* 0x00000009360472a4 */ /* 0x000fe2000f8e0225 */
[----:B------:R-:W-:Y:S02]  /*5680*/  @!UP0 UMOV UR5, UR10 ;  /* 0x0000000a00058c82 */ /* 0x000fe40008000000 */
[----:B------:R-:W-:Y:S02]  /*5690*/  UIMAD UR38, UR5, UR43, UR7 ;  /* 0x0000002b052672a4 */ /* 0x000fe4000f8e0207 */
[----:B------:R-:W-:Y:S11]  /*56a0*/  UIMAD UR37, UR6, UR54, UR4 ;  /* 0x00000036062572a4 */ /* 0x000ff6000f8e0204 */
[----:B------:R-:W-:Y:S01]  /*56b0*/  @!UPT UIADD3 URZ, UPT, UPT, URZ, URZ, URZ ;  /* 0x000000fffffff290 */ /* 0x000fe2000fffe0ff */
.L_x_91:
[----:B------:R-:W-:Y:S01]  /*56c0*/  UISETP.NE.AND UP0, UPT, UR39, 0x1, UPT ;  /* 0x000000012700788c */ /* 0x000fe2000bf05270 */
[----:B------:R-:W-:Y:S01]  /*56d0*/  IADD3 R89, PT, PT, R89, 0x1, RZ ;  /* 0x0000000159597810 */ /* 0x000fe20007ffe0ff */
[----:B------:R-:W-:Y:S02]  /*56e0*/  UIADD3 UR11, UPT, UPT, UR44, 0x200, URZ ;  /* 0x000002002c0b7890 */ /* 0x000fe4000fffe0ff */
[----:B------:R-:W-:Y:S02]  /*56f0*/  USHF.L.U32 UR50, UR16, 0x6, URZ ;  /* 0x0000000610327899 */ /* 0x000fe400080006ff */
[----:B------:R-:W-:Y:S05]  /*5700*/  USHF.L.U32 UR49, UR20, 0x8, URZ ;  /* 0x0000000814317899 */ /* 0x000fea00080006ff */
[----:B------:R-:W2:Y:S01]  /*5710*/  @!UP0 LDCU.128 UR12, c[0x0][0xb10] ;  /* 0x00016200ff0c87ac */ /* 0x000ea20008000c00 */
[----:B------:R-:W3:Y:S01]  /*5720*/  @!UP0 LDCU UR5, c[0x0][0xb0c] ;  /* 0x00016180ff0587ac */ /* 0x000ee20008000800 */
[----:B------:R-:W4:Y:S01]  /*5730*/  @!UP0 LDCU UR10, c[0x0][0xb20] ;  /* 0x00016400ff0a87ac */ /* 0x000f220008000800 */
[----:B--2---:R-:W-:Y:S02]  /*5740*/  UIMAD.WIDE.U32 UR8, UR38, UR12, URZ ;  /* 0x0000000c260872a5 */ /* 0x004fe4000f8e00ff */
[----:B------:R-:W-:Y:S02]  /*5750*/  UIMAD.WIDE.U32 UR6, UR37, UR15, URZ ;  /* 0x0000000f250672a5 */ /* 0x000fe4000f8e00ff */
[----:B------:R-:W-:Y:S03]  /*5760*/  @!UP0 UISETP.NE.AND UP1, UPT, UR14, 0x1, UPT ;  /* 0x000000010e00888c */ /* 0x000fe6000bf25270 */
[----:B------:R-:W-:Y:S01]  /*5770*/  @!UP0 UMOV UR4, UR9 ;  /* 0x0000000900048c82 */ /* 0x000fe20008000000 */
[----:B---3--:R-:W-:Y:S02]  /*5780*/  @!UP0 UISETP.NE.AND UP2, UPT, UR5, 0x1, UPT ;  /* 0x000000010500888c */ /* 0x008fe4000bf45270 */
[----:B------:R-:W-:Y:S01]  /*5790*/  @!UP0 USHF.R.U32.HI UR4, URZ, UR13, UR4 ;  /* 0x0000000dff048299 */ /* 0x000fe20008011604 */
[----:B------:R-:W-:Y:S02]  /*57a0*/  @!UP0 UMOV UR6, UR7 ;  /* 0x0000000700068c82 */ /* 0x000fe40008000000 */
[----:B----4-:R-:W-:Y:S02]  /*57b0*/  @!UP0 USHF.R.U32.HI UR6, URZ, UR10, UR6 ;  /* 0x0000000aff068299 */ /* 0x010fe40008011606 */
[----:B------:R-:W-:Y:S02]  /*57c0*/  @!UP0 USEL UR7, UR38, UR4, !UP2 ;  /* 0x0000000426078287 */ /* 0x000fe4000d000000 */
[----:B------:R-:W-:Y:S04]  /*57d0*/  @!UP0 USEL UR6, UR37, UR6, !UP1 ;  /* 0x0000000625068287 */ /* 0x000fe8000c800000 */
[----:B------:R-:W-:Y:S02]  /*57e0*/  @!UP0 UIADD3 UR4, UPT, UPT, -UR7, UR6, URZ ;  /* 0x0000000607048290 */ /* 0x000fe4000fffe1ff */
[----:B------:R-:W-:Y:S02]  /*57f0*/  @!UP0 UIADD3 UR6, UPT, UPT, UR7, -UR6, URZ ;  /* 0x8000000607068290 */ /* 0x000fe4000fffe0ff */
[----:B------:R-:W-:Y:S02]  /*5800*/  @!UP0 UIMAD UR38, UR4, UR5, UR38 ;  /* 0x00000005042682a4 */ /* 0x000fe4000f8e0226 */
[----:B------:R-:W-:Y:S02]  /*5810*/  @!UP0 UIMAD UR37, UR6, UR14, UR37 ;  /* 0x0000000e062582a4 */ /* 0x000fe4000f8e0225 */
[----:B------:R-:W-:Y:S09]  /*5820*/  ULOP3.LUT UP0, URZ, UR11, 0x1b0, URZ, 0xc0, !UPT ;  /* 0x000001b00bff7892 */ /* 0x000ff2000f80c0ff */
[----:B------:R-:W-:Y:S05]  /*5830*/  BRA.U !UP0, `(.L_x_92) ;  /* 0x0000000108407547 */ /* 0x000fea000b800000 */
[----:B------:R-:W2:Y:S01]  /*5840*/  LDCU.64 UR8, c[0x4][0x88] ;  /* 0x01001100ff0877ac */ /* 0x000ea20008000a00 */
[----:B------:R-:W-:Y:S01]  /*5850*/  MOV R3, 0x0 ;  /* 0x0000000000037802 */ /* 0x000fe20000000f00 */
[----:B------:R-:W-:Y:S02]  /*5860*/  HFMA2 R12, -RZ, RZ, 0, 5.9604644775390625e-08 ;  /* 0x00000001ff0c7431 */ /* 0x000fe400000001ff */
[----:B------:R-:W-:Y:S02]  /*5870*/  IMAD.MOV.U32 R8, RZ, RZ, 0x70 ;  /* 0x00000070ff087424 */ /* 0x000fe400078e00ff */
[----:B------:R-:W-:Y:S01]  /*5880*/  IMAD.MOV.U32 R13, RZ, RZ, RZ ;  /* 0x000000ffff0d7224 */ /* 0x000fe200078e00ff */
[----:B------:R-:W3:Y:S01]  /*5890*/  LDCU.64 UR6, c[0x4][0x90] ;  /* 0x01001200ff0677ac */ /* 0x000ee20008000a00 */
[----:B------:R-:W4:Y:S01]  /*58a0*/  LDC.64 R2, c[0x4][R3] ;  /* 0x0100000003027b82 */ /* 0x000f220000000a00 */
[----:B------:R-:W1:Y:S01]  /*58b0*/  LDCU.64 UR4, c[0x4][0x8] ;  /* 0x01000100ff0477ac */ /* 0x000e620008000a00 */
[----:B--2---:R-:W-:Y:S01]  /*58c0*/  MOV R5, UR9 ;  /* 0x0000000900057c02 */ /* 0x004fe20008000f00 */
[----:B------:R-:W-:Y:S01]  /*58d0*/  IMAD.U32 R4, RZ, RZ, UR8 ;  /* 0x00000008ff047e24 */ /* 0x000fe2000f8e00ff */
[----:B---3--:R-:W-:Y:S01]  /*58e0*/  MOV R7, UR7 ;  /* 0x0000000700077c02 */ /* 0x008fe20008000f00 */
[----:B------:R-:W-:Y:S01]  /*58f0*/  IMAD.U32 R6, RZ, RZ, UR6 ;  /* 0x00000006ff067e24 */ /* 0x000fe2000f8e00ff */
[----:B-1----:R-:W-:Y:S01]  /*5900*/  MOV R11, UR5 ;  /* 0x00000005000b7c02 */ /* 0x002fe20008000f00 */
[----:B------:R-:W-:Y:S02]  /*5910*/  IMAD.U32 R10, RZ, RZ, UR4 ;  /* 0x00000004ff0a7e24 */ /* 0x000fe4000f8e00ff */
[----:B------:R-:W-:Y:S07]  /*5920*/  LEPC R20, `(.L_x_92) ;  /* 0x000000001014794e */ /* 0x000fee0000000000 */
[----:B----45:R-:W-:Y:S05]  /*5930*/  CALL.ABS.NOINC R2 ;  /* 0x0000000002007343 */ /* 0x030fea0003c00000 */
.L_x_92:
[----:B------:R-:W-:Y:S01]  /*5940*/  LOP3.LUT P0, RZ, R96, 0x1b0, RZ, 0xc0, !PT ;  /* 0x000001b060ff7812 */ /* 0x000fe2000780c0ff */
[----:B------:R-:W-:Y:S11]  /*5950*/  BSSY.RECONVERGENT B6, `(.L_x_93) ;  /* 0x0000013000067945 */ /* 0x000ff60003800200 */
[----:B------:R-:W-:Y:S01]  /*5960*/  @!UPT UIADD3 URZ, UPT, UPT, URZ, URZ, URZ ;  /* 0x000000fffffff290 */ /* 0x000fe2000fffe0ff */
[----:B------:R-:W-:Y:S05]  /*5970*/  @!P0 BRA `(.L_x_94) ;  /* 0x0000000000408947 */ /* 0x000fea0003800000 */
        /* <DEDUP_REMOVED lines=16> */
.L_x_94:
[----:B------:R-:W-:Y:S05]  /*5a80*/  BSYNC.RECONVERGENT B6 ;  /* 0x0000000000067941 */ /* 0x000fea0003800200 */
.L_x_93:
[----:B------:R-:W-:Y:S01]  /*5a90*/  R2UR UR4, R88 ;  /* 0x00000000580472ca */ /* 0x000fe200000e0000 */
[----:B------:R-:W-:Y:S01]  /*5aa0*/  UISETP.NE.U32.AND UP0, UPT, UR60, URZ, UPT ;  /* 0x000000ff3c00728c */ /* 0x000fe2000bf05070 */
[----:B------:R-:W-:Y:S02]  /*5ab0*/  ISETP.NE.U32.AND P4, PT, R82, RZ, PT ;  /* 0x000000ff5200720c */ /* 0x000fe40003f85070 */
[----:B------:R-:W-:Y:S01]  /*5ac0*/  ISETP.NE.U32.AND P2, PT, RZ, UR46, PT ;  /* 0x0000002eff007c0c */ /* 0x000fe2000bf45070 */
[----:B------:R-:W-:Y:S01]  /*5ad0*/  UISETP.NE.AND.EX UP1, UPT, UR61, URZ, UPT, UP0 ;  /* 0x000000ff3d00728c */ /* 0x000fe2000bf25300 */
[----:B------:R-:W-:Y:S01]  /*5ae0*/  ISETP.NE.AND.EX P4, PT, R83, RZ, PT, P4 ;  /* 0x000000ff5300720c */ /* 0x000fe20003f85340 */
[----:B------:R-:W-:Y:S01]  /*5af0*/  UPLOP3.LUT UP0, UPT, UPT, UPT, UPT, 0x40, 0x4 ;  /* 0x000000000004789c */ /* 0x000fe20003f0e870 */
[----:B------:R-:W-:Y:S05]  /*5b00*/  ISETP.NE.AND.EX P2, PT, RZ, UR47, PT, P2 ;  /* 0x0000002fff007c0c */ /* 0x000fea000bf45320 */
[----:B------:R-:W-:Y:S06]  /*5b10*/  UISETP.NE.AND UP2, UPT, UR4, URZ, UPT ;  /* 0x000000ff0400728c */ /* 0x000fec000bf45270 */
[----:B------:R-:W-:Y:S05]  /*5b20*/  PLOP3.LUT P1, PT, PT, PT, UP2, 0x80, 0x8 ;  /* 0x000000000008781c */ /* 0x000fea0003f2f028 */
[----:B------:R-:W-:Y:S06]  /*5b30*/  @UP2 UPLOP3.LUT UP0, UPT, UPT, UPT, UP1, 0x80, 0x8 ;  /* 0x000000000008289c */ /* 0x000fec0003f0f010 */
[----:B------:R-:W-:Y:S01]  /*5b40*/  PLOP3.LUT P0, PT, PT, PT, UP0, 0x80, 0x8 ;  /* 0x000000000008781c */ /* 0x000fe20003f0f008 */
[----:B------:R-:W-:Y:S01]  /*5b50*/  @!UPT UIADD3 URZ, UPT, UPT, URZ, URZ, URZ ;  /* 0x000000fffffff290 */ /* 0x000fe2000fffe0ff */
[----:B------:R-:W-:Y:S11]  /*5b60*/  BRA.U !UP1, `(.L_x_95) ;  /* 0x00000001093c7547 */ /* 0x000ff6000b800000 */
[----:B------:R-:W-:Y:S01]  /*5b70*/  UISETP.NE.U32.AND UP0, UPT, UR46, URZ, UPT ;  /* 0x000000ff2e00728c */ /* 0x000fe2000bf05070 */
[----:B-1----:R-:W-:Y:S01]  /*5b80*/  HFMA2 R0, -RZ, RZ, 0, 5.9604644775390625e-08 ;  /* 0x00000001ff007431 */ /* 0x002fe200000001ff */
[----:B------:R-:W1:Y:S01]  /*5b90*/  LDCU.64 UR8, c[0x0][0x358] ;  /* 0x00006b00ff0877ac */ /* 0x000e620008000a00 */
[----:B------:R-:W-:Y:S01]  /*5ba0*/  IMAD.MOV.U32 R85, RZ, RZ, 0x1 ;  /* 0x00000001ff557424 */ /* 0x000fe200078e00ff */
[----:B------:R-:W-:Y:S06]  /*5bb0*/  UISETP.NE.AND.EX UP0, UPT, UR47, URZ, UPT, UP0 ;  /* 0x000000ff2f00728c */ /* 0x000fec000bf05300 */
[----:B------:R-:W-:Y:S05]  /*5bc0*/  PLOP3.LUT P3, PT, PT, PT, UP0, 0x80, 0x8 ;  /* 0x000000000008781c */ /* 0x000fea0003f6f008 */
[----:B------:R-:W2:Y:S01]  /*5bd0*/  @UP0 LDCU.64 UR4, c[0x0][0x888] ;  /* 0x00011100ff0407ac */ /* 0x000ea20008000a00 */
[----:B------:R-:W-:Y:S07]  /*5be0*/  @UP0 UIMAD UR6, UR36, UR60, URZ ;  /* 0x0000003c240602a4 */ /* 0x000fee000f8e02ff */
[----:B------:R-:W-:Y:S01]  /*5bf0*/  @!P3 PRMT R85, R0, 0x7610, R85 ;  /* 0x000076100055b816 */ /* 0x000fe20000000055 */
[----:B--2---:R-:W-:Y:S06]  /*5c00*/  @UP0 UIMAD.WIDE UR4, UR6, 0x4, UR4 ;  /* 0x00000004060408a5 */ /* 0x004fec000f8e0204 */
[----:B------:R-:W-:Y:S01]  /*5c10*/  IMAD.U32 R2, RZ, RZ, UR4 ;  /* 0x00000004ff027e24 */ /* 0x000fe2000f8e00ff */
[----:B------:R-:W-:Y:S04]  /*5c20*/  MOV R3, UR5 ;  /* 0x0000000500037c02 */ /* 0x000fe80008000f00 */
[----:B------:R-:W2:Y:S01]  /*5c30*/  @!UP0 LDCU UR4, c[0x0][0x880] ;  /* 0x00011000ff0487ac */ /* 0x000ea20008000800 */
[----:B-1---5:R3:W5:Y:S02]  /*5c40*/  @P3 LDG.E R41, desc[UR8][R2.64] ;  /* 0x0000000802293981 */ /* 0x022764000c1e1900 */
[----:B--23--:R-:W-:Y:S02]  /*5c50*/  @!P3 IMAD.U32 R41, RZ, RZ, UR4 ;  /* 0x00000004ff29be24 */ /* 0x00cfe4000f8e00ff */
.L_x_95:
[----:B------:R-:W-:Y:S05]  /*5c60*/  @!P4 BRA `(.L_x_96) ;  /* 0x000000000024c947 */ /* 0x000fea0003800000 */
[----:B------:R-:W-:Y:S01]  /*5c70*/  ISETP.NE.U32.AND P3, PT, R80, RZ, PT ;  /* 0x000000ff5000720c */ /* 0x000fe20003f65070 */
[----:B------:R-:W2:Y:S03]  /*5c80*/  LDCU.64 UR4, c[0x0][0x358] ;  /* 0x00006b00ff0477ac */ /* 0x000ea60008000a00 */
[----:B------:R-:W-:Y:S11]  /*5c90*/  ISETP.NE.AND.EX P3, PT, R81, RZ, PT, P3 ;  /* 0x000000ff5100720c */ /* 0x000ff60003f65330 */
[----:B------:R-:W-:Y:S02]  /*5ca0*/  @!UPT UIADD3 URZ, UPT, UPT, URZ, URZ, URZ ;  /* 0x000000fffffff290 */ /* 0x000fe4000fffe0ff */
[----:B------:R-:W3:Y:S01]  /*5cb0*/  @P3 LDC.64 R2, c[0x0][0x8a8] ;  /* 0x00022a00ff023b82 */ /* 0x000ee20000000a00 */
[----:B-1----:R-:W-:Y:S04]  /*5cc0*/  @P3 IMAD R0, R82, UR36, RZ ;  /* 0x0000002452003c24 */ /* 0x002fe8000f8e02ff */
[----:B---3--:R-:W-:Y:S05]  /*5cd0*/  @P3 IMAD.WIDE R2, R0, 0x4, R2 ;  /* 0x0000000400023825 */ /* 0x008fea00078e0202 */
[----:B--2--5:R2:W5:Y:S02]  /*5ce0*/  @P3 LDG.E R38, desc[UR4][R2.64] ;  /* 0x0000000402263981 */ /* 0x024564000c1e1900 */
[----:B--2---:R-:W3:Y:S02]  /*5cf0*/  @!P3 LDC R38, c[0x0][0x8a0] ;  /* 0x00022800ff26bb82 */ /* 0x004ee40000000800 */
.L_x_96:
[----:B-----5:R-:W-:Y:S01]  /*5d00*/  FSETP.NEU.AND P4, PT, R41, RZ, PT ;  /* 0x000000ff2900720b */ /* 0x020fe20003f8d000 */
[----:B------:R-:W-:Y:S01]  /*5d10*/  BSSY B1, `(.L_x_97) ;  /* 0x0000042000017945 */ /* 0x000fe20003800000 */
[----:B------:R-:W-:Y:S01]  /*5d20*/  SEL R6, RZ, 0xffffffff, P2 ;  /* 0xffffffffff067807 */ /* 0x000fe20001000000 */
[----:B------:R-:W-:Y:S01]  /*5d30*/  IMAD.MOV.U32 R100, RZ, RZ, 0x1 ;  /* 0x00000001ff647424 */ /* 0x000fe200078e00ff */
[----:B------:R-:W-:Y:S02]  /*5d40*/  LOP3.LUT P3, RZ, R85, 0xff, RZ, 0xc0, !PT ;  /* 0x000000ff55ff7812 */ /* 0x000fe4000786c0ff */
[----:B------:R-:W-:Y:S02]  /*5d50*/  CS2R R78, SRZ ;  /* 0x00000000004e7805 */ /* 0x000fe4000001ff00 */
[----:B------:R-:W-:Y:S02]  /*5d60*/  @P1 SEL R3, RZ, 0xffffffff, P4 ;  /* 0xffffffffff031807 */ /* 0x000fe40002000000 */
[----:B------:R-:W-:Y:S02]  /*5d70*/  CS2R R76, SRZ ;  /* 0x00000000004c7805 */ /* 0x000fe4000001ff00 */
[----:B------:R-:W-:Y:S02]  /*5d80*/  LEA R2, R93, UR44, 0x3 ;  /* 0x0000002c5d027c11 */ /* 0x000fe4000f8e18ff */
[----:B------:R-:W-:Y:S02]  /*5d90*/  CS2R R74, SRZ ;  /* 0x00000000004a7805 */ /* 0x000fe4000001ff00 */
[----:B------:R-:W-:Y:S02]  /*5da0*/  @P0 SEL R3, R6, R3, !P3 ;  /* 0x0000000306030207 */ /* 0x000fe40005800000 */
[----:B------:R-:W-:Y:S02]  /*5db0*/  CS2R R72, SRZ ;  /* 0x0000000000487805 */ /* 0x000fe4000001ff00 */
[----:B------:R-:W-:Y:S02]  /*5dc0*/  LEA R71, R36, UR44, 0x3 ;  /* 0x0000002c24477c11 */ /* 0x000fe4000f8e18ff */
[----:B------:R-:W-:Y:S02]  /*5dd0*/  @P1 LOP3.LUT R3, R3, 0x1, RZ, 0xc0, !PT ;  /* 0x0000000103031812 */ /* 0x000fe400078ec0ff */
[----:B------:R-:W-:Y:S02]  /*5de0*/  SHF.L.U32 R4, R94, 0x1f, RZ ;  /* 0x0000001f5e047819 */ /* 0x000fe400000006ff */
[----:B------:R-:W-:Y:S02]  /*5df0*/  ISETP.NE.U32.OR P6, PT, R3, 0x1, !P1 ;  /* 0x000000010300780c */ /* 0x000fe40004fc5470 */
[----:B------:R-:W-:Y:S02]  /*5e00*/  PLOP3.LUT P2, PT, PT, PT, UP1, 0x80, 0x8 ;  /* 0x000000000008781c */ /* 0x000fe40003f4f018 */
[----:B------:R-:W-:Y:S02]  /*5e10*/  LEA.HI R39, R36, R36, RZ, 0x1 ;  /* 0x0000002424277211 */ /* 0x000fe400078f08ff */
[----:B------:R-:W-:Y:S02]  /*5e20*/  SEL R3, RZ, 0xffffffff, P4 ;  /* 0xffffffffff037807 */ /* 0x000fe40002000000 */
[----:B------:R-:W-:Y:S01]  /*5e30*/  P2R R102, PR, RZ, 0x40 ;  /* 0x00000040ff667803 */ /* 0x000fe20000000000 */
[C---:B-1----:R-:W-:Y:S01]  /*5e40*/  IMAD.SHL.U32 R0, R39.reuse, 0x80, RZ ;  /* 0x0000008027007824 */ /* 0x042fe200078e00ff */
[----:B------:R-:W-:Y:S03]  /*5e50*/  LOP3.LUT R39, R39, 0xffe, RZ, 0xc0, !PT ;  /* 0x00000ffe27277812 */ /* 0x000fe600078ec0ff */
[----:B------:R-:W-:Y:S02]  /*5e60*/  @P6 SHF.L.U32 R5, R91, 0x1f, RZ ;  /* 0x0000001f5b056819 */ /* 0x000fe400000006ff */
[----:B------:R-:W-:Y:S01]  /*5e70*/  @P2 SEL R3, R6, R3, !P3 ;  /* 0x0000000306032207 */ /* 0x000fe20005800000 */
[----:B------:R-:W-:Y:S01]  /*5e80*/  IMAD.IADD R39, R36, 0x1, -R39 ;  /* 0x0000000124277824 */ /* 0x000fe200078e0a27 */
[----:B------:R-:W1:Y:S01]  /*5e90*/  @P6 SYNCS.PHASECHK.TRANS64.TRYWAIT P1, [R2+URZ+0x40], R5 ;  /* 0x00004005020065a7 */ /* 0x000e6200080211ff */
[----:B------:R-:W-:Y:S02]  /*5ea0*/  LOP3.LUT R0, R0, 0xffffff00, RZ, 0xc0, !PT ;  /* 0xffffff0000007812 */ /* 0x000fe400078ec0ff */
[----:B------:R-:W-:Y:S03]  /*5eb0*/  LOP3.LUT R3, R3, 0x1, RZ, 0xc0, !PT ;  /* 0x0000000103037812 */ /* 0x000fe600078ec0ff */
[----:B------:R-:W-:Y:S01]  /*5ec0*/  IMAD.IADD R0, R37, 0x1, R0 ;  /* 0x0000000125007824 */ /* 0x000fe200078e0200 */
[----:B------:R-:W-:Y:S03]  /*5ed0*/  ISETP.NE.U32.AND P5, PT, R3, 0x1, PT ;  /* 0x000000010300780c */ /* 0x000fe60003fa5070 */
[----:B------:R-:W-:Y:S01]  /*5ee0*/  IMAD R39, R39, 0x100000, R0 ;  /* 0x0010000027277824 */ /* 0x000fe200078e0200 */
[----:B------:R-:W-:Y:S01]  /*5ef0*/  P2R R101, PR, RZ, 0x20 ;  /* 0x00000020ff657803 */ /* 0x000fe20000000000 */
[----:B------:R2:W4:Y:S01]  /*5f00*/  SYNCS.PHASECHK.TRANS64.TRYWAIT P0, [R71+URZ+0xb0], R4 ;  /* 0x0000b004470075a7 */ /* 0x00052200080011ff */
[----:B-1----:R-:W-:Y:S01]  /*5f10*/  @P6 SEL R100, RZ, 0x1, !P1 ;  /* 0x00000001ff646807 */ /* 0x002fe20004800000 */
[----:B--2---:R-:W-:Y:S06]  /*5f20*/  @!P6 BRA `(.L_x_98) ;  /* 0x000000000080e947 */ /* 0x004fec0003800000 */
[----:B------:R-:W-:Y:S01]  /*5f30*/  @P5 IMAD R6, R93, 0x1000, R84 ;  /* 0x000010005d065824 */ /* 0x000fe200078e0254 */
[----:B------:R-:W1:Y:S01]  /*5f40*/  S2R R0, SR_CgaCtaId ;  /* 0x0000000000007919 */ /* 0x000e620000008800 */
[----:B------:R-:W-:Y:S01]  /*5f50*/  ISETP.NE.AND P1, PT, R100, RZ, PT ;  /* 0x000000ff6400720c */ /* 0x000fe20003f25270 */
[----:B------:R-:W-:Y:S01]  /*5f60*/  BSSY B0, `(.L_x_99) ;  /* 0x000000b000007945 */ /* 0x000fe20003800000 */
[----:B------:R-:W-:Y:S01]  /*5f70*/  @P5 VIADD R5, R6, UR44 ;  /* 0x0000002c06055c36 */ /* 0x000fe20008000000 */
[----:B------:R-:W-:Y:S02]  /*5f80*/  CS2R R74, SRZ ;  /* 0x00000000004a7805 */ /* 0x000fe4000001ff00 */
[----:B------:R-:W-:Y:S02]  /*5f90*/  CS2R R72, SRZ ;  /* 0x0000000000487805 */ /* 0x000fe4000001ff00 */
[----:B------:R-:W-:Y:S01]  /*5fa0*/  CS2R R78, SRZ ;  /* 0x00000000004e7805 */ /* 0x000fe2000001ff00 */
[----:B------:R-:W-:Y:S01]  /*5fb0*/  @P5 IMAD R5, R95, -0x10, R5 ;  /* 0xfffffff05f055824 */ /* 0x000fe200078e0205 */
[----:B------:R-:W-:Y:S04]  /*5fc0*/  CS2R R76, SRZ ;  /* 0x00000000004c7805 */ /* 0x000fe8000001ff00 */
[----:B------:R-:W-:Y:S05]  /*5fd0*/  @P1 BRA `(.L_x_100) ;  /* 0x00000000000c1947 */ /* 0x000fea0003800000 */
[----:B------:R-:W-:Y:S04]  /*5fe0*/  SHF.L.U32 R3, R91, 0x1f, RZ ;  /* 0x0000001f5b037819 */ /* 0x000fe800000006ff */
[----:B------:R-:W2:Y:S02]  /*5ff0*/  SYNCS.PHASECHK.TRANS64.TRYWAIT P1, [R2+URZ+0x40], R3 ;  /* 0x00004003020075a7 */ /* 0x000ea400080211ff */
[----:B--2---:R-:W-:Y:S05]  /*6000*/  @!P1 BRA `(.L_x_101) ;  /* 0x0000004000089947 */ /* 0x004fea0003800000 */
.L_x_100:
[----:B------:R-:W-:Y:S05]  /*6010*/  BSYNC B0 ;  /* 0x0000000000007941 */ /* 0x000fea0003800000 */
.L_x_99:
[----:B------:R-:W-:Y:S01]  /*6020*/  ISETP.NE.AND P1, PT, R101, RZ, PT ;  /* 0x000000ff6500720c */ /* 0x000fe20003f25270 */
[----:B--2---:R-:W-:Y:S02]  /*6030*/  VIADD R3, R2, 0x60 ;  /* 0x0000006002037836 */ /* 0x004fe40000000000 */
[----:B------:R-:W-:Y:S03]  /*6040*/  VIADD R93, R93, 0x1 ;  /* 0x000000015d5d7836 */ /* 0x000fe60000000000 */
[----:B-1----:R-:W-:Y:S07]  /*6050*/  PRMT R0, R0, 0x654, R3 ;  /* 0x0000065400007816 */ /* 0x002fee0000000003 */
[----:B------:R1:W2:Y:S04]  /*6060*/  @P1 LDS.128 R72, [R6+UR44+0x200] ;  /* 0x0002002c06481984 */ /* 0x0002a80008000c00 */
[----:B------:R1:W1:Y:S01]  /*6070*/  @P1 LDS.128 R76, [R5+0x210] ;  /* 0x00021000054c1984 */ /* 0x0002620000000c00 */
[C---:B------:R-:W-:Y:S01]  /*6080*/  ISETP.NE.AND P1, PT, R93.reuse, 0x4, PT ;  /* 0x000000045d00780c */ /* 0x040fe20003f25270 */
[----:B------:R-:W-:Y:S01]  /*6090*/  @!PT LDS RZ, [RZ] ;  /* 0x00000000fffff984 */ /* 0x000fe20000000800 */
[----:B------:R-:W-:Y:S01]  /*60a0*/  @!PT LDS RZ, [RZ] ;  /* 0x00000000fffff984 */ /* 0x000fe20000000800 */
[----:B------:R-:W-:Y:S01]  /*60b0*/  @!PT LDS RZ, [RZ] ;  /* 0x00000000fffff984 */ /* 0x000fe20000000800 */
[----:B------:R-:W-:Y:S01]  /*60c0*/  @!PT LDS RZ, [RZ] ;  /* 0x00000000fffff984 */ /* 0x000fe20000000800 */
[----:B------:R5:W-:Y:S06]  /*60d0*/  MEMBAR.ALL.CTA ;  /* 0x0000000000007992 */ /* 0x000bec0000008000 */
[----:B-----5:R-:W5:Y:S01]  /*60e0*/  FENCE.VIEW.ASYNC.S ;  /* 0x00000000000073c6 */ /* 0x020f620000000000 */
[----:B------:R-:W-:Y:S01]  /*60f0*/  SEL R93, R93, RZ, P1 ;  /* 0x000000ff5d5d7207 */ /* 0x000fe20000800000 */
[----:B-----5:R5:W-:Y:S02]  /*6100*/  SYNCS.ARRIVE.TRANS64.RED.A1T0 RZ, [R0+URZ], RZ ;  /* 0x000000ff00ff79a7 */ /* 0x020be400081004ff */
[----:B-----5:R-:W-:Y:S04]  /*6110*/  SEL R0, RZ, 0x1, P1 ;  /* 0x00000001ff007807 */ /* 0x020fe80000800000 */
[----:B--2---:R-:W-:Y:S02]  /*6120*/  LOP3.LUT R91, R91, R0, RZ, 0x3c, !PT ;  /* 0x000000005b5b7212 */ /* 0x004fe400078e3cff */
.L_x_98:
[----:B------:R-:W-:Y:S05]  /*6130*/  BSYNC B1 ;  /* 0x0000000000017941 */ /* 0x000fea0003800000 */
.L_x_97:
[----:B------:R-:W-:Y:S04]  /*6140*/  SHF.R.U32.HI R3, RZ, 0x15, R39 ;  /* 0x00000015ff037819 */ /* 0x000fe80000011627 */
[----:B------:R-:W-:Y:S01]  /*6150*/  LOP3.LUT P1, RZ, R3, 0x3, R86, 0x48, !PT ;  /* 0x0000000303ff7812 */ /* 0x000fe20007824856 */
[----:B------:R-:W-:Y:S01]  /*6160*/  @!UPT UIADD3 URZ, UPT, UPT, URZ, URZ, URZ ;  /* 0x000000fffffff290 */ /* 0x000fe2000fffe0ff */
[----:B----4-:R-:W-:Y:S11]  /*6170*/  @P0 BRA `(.L_x_102) ;  /* 0x0000000000080947 */ /* 0x010ff60003800000 */
[----:B------:R-:W2:Y:S02]  /*6180*/  SYNCS.PHASECHK.TRANS64.TRYWAIT P0, [R71+URZ+0xb0], R4 ;  /* 0x0000b004470075a7 */ /* 0x000ea400080011ff */
[----:B--2---:R-:W-:Y:S05]  /*6190*/  @!P0 BRA `(.L_x_103) ;  /* 0x0000003c00b88947 */ /* 0x004fea0003800000 */
.L_x_102:
[----:B------:R-:W-:Y:S05]  /*61a0*/  @!P1 BRA `(.L_x_104) ;  /* 0x0000000000409947 */ /* 0x000fea0003800000 */
[----:B------:R-:W1:Y:S01]  /*61b0*/  LDCU.64 UR8, c[0x4][0x78] ;  /* 0x01000f00ff0877ac */ /* 0x000e620008000a00 */
[----:B------:R-:W-:Y:S01]  /*61c0*/  MOV R3, 0x0 ;  /* 0x0000000000037802 */ /* 0x000fe20000000f00 */
[----:B------:R-:W-:Y:S02]  /*61d0*/  HFMA2 R12, -RZ, RZ, 0, 5.9604644775390625e-08 ;  /* 0x00000001ff0c7431 */ /* 0x000fe400000001ff */
[----:B------:R-:W-:Y:S02]  /*61e0*/  IMAD.MOV.U32 R8, RZ, RZ, 0x192 ;  /* 0x00000192ff087424 */ /* 0x000fe400078e00ff */
[----:B------:R-:W-:Y:S01]  /*61f0*/  IMAD.MOV.U32 R13, RZ, RZ, RZ ;  /* 0x000000ffff0d7224 */ /* 0x000fe200078e00ff */
[----:B------:R-:W4:Y:S01]  /*6200*/  LDCU.64 UR6, c[0x4][0x80] ;  /* 0x01001000ff0677ac */ /* 0x000f220008000a00 */
[----:B------:R-:W3:Y:S01]  /*6210*/  LDC.64 R2, c[0x4][R3] ;  /* 0x0100000003027b82 */ /* 0x000ee20000000a00 */
[----:B------:R-:W5:Y:S01]  /*6220*/  LDCU.64 UR4, c[0x4][0x18] ;  /* 0x01000300ff0477ac */ /* 0x000f620008000a00 */
[----:B-1----:R-:W-:Y:S01]  /*6230*/  MOV R5, UR9 ;  /* 0x0000000900057c02 */ /* 0x002fe20008000f00 */
[----:B--2---:R-:W-:Y:S01]  /*6240*/  IMAD.U32 R4, RZ, RZ, UR8 ;  /* 0x00000008ff047e24 */ /* 0x004fe2000f8e00ff */
[----:B----4-:R-:W-:Y:S01]  /*6250*/  MOV R7, UR7 ;  /* 0x0000000700077c02 */ /* 0x010fe20008000f00 */
[----:B------:R-:W-:Y:S01]  /*6260*/  IMAD.U32 R6, RZ, RZ, UR6 ;  /* 0x00000006ff067e24 */ /* 0x000fe2000f8e00ff */
[----:B-----5:R-:W-:Y:S01]  /*6270*/  MOV R11, UR5 ;  /* 0x00000005000b7c02 */ /* 0x020fe20008000f00 */
[----:B------:R-:W-:Y:S02]  /*6280*/  IMAD.U32 R10, RZ, RZ, UR4 ;  /* 0x00000004ff0a7e24 */ /* 0x000fe4000f8e00ff */
[----:B------:R-:W-:Y:S07]  /*6290*/  LEPC R20, `(.L_x_104) ;  /* 0x000000001014794e */ /* 0x000fee0000000000 */
[----:B---3--:R-:W-:Y:S05]  /*62a0*/  CALL.ABS.NOINC R2 ;  /* 0x0000000002007343 */ /* 0x008fea0003c00000 */
.L_x_104:
[-C--:B------:R-:W-:Y:S01]  /*62b0*/  F2FP.F16.E5M2.UNPACK_B R42, R72.reuse ;  /* 0x00000048ff2a723e */ /* 0x080fe200020004ff */
[----:B------:R-:W-:Y:S05]  /*62c0*/  WARPSYNC.ALL ;  /* 0x0000000000007948 */ /* 0x000fea0003800000 */
[----:B------:R-:W-:Y:S01]  /*62d0*/  R2UR UR4, R39 ;  /* 0x00000000270472ca */ /* 0x000fe200000e0000 */
[--C-:B------:R-:W-:Y:S01]  /*62e0*/  HADD2.F32 R40, -RZ, R42.reuse.H0_H0 ;  /* 0x2000002aff287230 */ /* 0x100fe20000004100 */
[----:B------:R-:W-:Y:S01]  /*62f0*/  F2FP.F16.E5M2.UNPACK_B R43, R72.H1 ;  /* 0x00000048ff2b723e */ /* 0x000fe200030004ff */
[----:B------:R-:W-:Y:S01]  /*6300*/  HADD2.F32 R42, -RZ, R42.H1_H1 ;  /* 0x3000002aff2a7230 */ /* 0x000fe20000004100 */
[-C--:B------:R-:W-:Y:S01]  /*6310*/  F2FP.F16.E5M2.UNPACK_B R45, R73.reuse ;  /* 0x00000049ff2d723e */ /* 0x080fe200020004ff */
[----:B------:R-:W-:Y:S01]  /*6320*/  BSSY.RECONVERGENT B0, `(.L_x_105) ;  /* 0x0000099000007945 */ /* 0x000fe20003800200 */
[----:B------:R-:W-:Y:S01]  /*6330*/  F2FP.F16.E5M2.UNPACK_B R47, R73.H1 ;  /* 0x00000049ff2f723e */ /* 0x000fe200030004ff */
[--C-:B------:R-:W-:Y:S01]  /*6340*/  HADD2.F32 R44, -RZ, R43.reuse.H0_H0 ;  /* 0x2000002bff2c7230 */ /* 0x100fe20000004100 */
[-C--:B------:R-:W-:Y:S01]  /*6350*/  F2FP.F16.E5M2.UNPACK_B R49, R74.reuse ;  /* 0x0000004aff31723e */ /* 0x080fe200020004ff */
[----:B------:R-:W-:Y:S01]  /*6360*/  HADD2.F32 R46, -RZ, R43.H1_H1 ;  /* 0x3000002bff2e7230 */ /* 0x000fe20000004100 */
[----:B------:R-:W-:Y:S01]  /*6370*/  F2FP.F16.E5M2.UNPACK_B R51, R74.H1 ;  /* 0x0000004aff33723e */ /* 0x000fe200030004ff */
[--C-:B------:R-:W-:Y:S01]  /*6380*/  HADD2.F32 R43, -RZ, R45.reuse.H0_H0 ;  /* 0x2000002dff2b7230 */ /* 0x100fe20000004100 */
[-C--:B------:R-:W-:Y:S01]  /*6390*/  F2FP.F16.E5M2.UNPACK_B R53, R75.reuse ;  /* 0x0000004bff35723e */ /* 0x080fe200020004ff */
[----:B-12---:R-:W-:Y:S01]  /*63a0*/  LDTM.16dp32bit_t0_t15.x32 R4, tmem[UR4] ;  /* 0x00000004000479ee */ /* 0x006fe20008a80000 */
[----:B------:R-:W3:Y:S01]  /*63b0*/  LDTM.16dp32bit_t16_t31.x32 R4, tmem[UR4+0x20] ;  /* 0x00002004000479ee */ /* 0x000ee20008aa0000 */
[----:B------:R-:W-:Y:S01]  /*63c0*/  IADD3 R112, PT, PT, R84, UR44, RZ ;  /* 0x0000002c54707c10 */ /* 0x000fe2000fffe0ff */
[----:B------:R-:W-:Y:S01]  /*63d0*/  HADD2.F32 R48, -RZ, R45.H1_H1 ;  /* 0x3000002dff307230 */ /* 0x000fe20000004100 */
[----:B------:R-:W-:Y:S01]  /*63e0*/  SHF.L.U32 R103, R90, 0x4, RZ ;  /* 0x000000045a677819 */ /* 0x000fe200000006ff */
[----:B------:R-:W-:Y:S01]  /*63f0*/  HADD2.F32 R52, -RZ, R49.H1_H1 ;  /* 0x30000031ff347230 */ /* 0x000fe20000004100 */
[----:B------:R-:W-:Y:S01]  /*6400*/  F2FP.F16.E5M2.UNPACK_B R55, R75.H1 ;  /* 0x0000004bff37723e */ /* 0x000fe200030004ff */
[----:B------:R-:W-:Y:S01]  /*6410*/  HADD2.F32 R56, -RZ, R53.H1_H1 ;  /* 0x30000035ff387230 */ /* 0x000fe20000004100 */
[-C--:B------:R-:W-:Y:S01]  /*6420*/  F2FP.F16.E5M2.UNPACK_B R57, R76.reuse ;  /* 0x0000004cff39723e */ /* 0x080fe200020004ff */
[--C-:B------:R-:W-:Y:S01]  /*6430*/  HADD2.F32 R45, -RZ, R47.reuse.H0_H0 ;  /* 0x2000002fff2d7230 */ /* 0x100fe20000004100 */
[----:B------:R-:W-:Y:S01]  /*6440*/  F2FP.F16.E5M2.UNPACK_B R59, R76.H1 ;  /* 0x0000004cff3b723e */ /* 0x000fe200030004ff */
[----:B------:R-:W-:Y:S01]  /*6450*/  HADD2.F32 R50, -RZ, R47.H1_H1 ;  /* 0x3000002fff327230 */ /* 0x000fe20000004100 */
[-C--:B------:R-:W-:Y:S01]  /*6460*/  F2FP.F16.E5M2.UNPACK_B R61, R77.reuse ;  /* 0x0000004dff3d723e */ /* 0x080fe200020004ff */
[----:B------:R-:W-:Y:S01]  /*6470*/  HADD2.F32 R47, -RZ, R49.H0_H0 ;  /* 0x20000031ff2f7230 */ /* 0x000fe20000004100 */
[----:B------:R-:W-:Y:S01]  /*6480*/  F2FP.F16.E5M2.UNPACK_B R63, R77.H1 ;  /* 0x0000004dff3f723e */ /* 0x000fe200030004ff */
[----:B------:R-:W-:Y:S01]  /*6490*/  HADD2.F32 R60, -RZ, R57.H1_H1 ;  /* 0x30000039ff3c7230 */ /* 0x000fe20000004100 */
[-C--:B------:R-:W-:Y:S01]  /*64a0*/  F2FP.F16.E5M2.UNPACK_B R65, R78.reuse ;  /* 0x0000004eff41723e */ /* 0x080fe200020004ff */
[----:B------:R-:W-:Y:S01]  /*64b0*/  HADD2.F32 R64, -RZ, R61.H1_H1 ;  /* 0x3000003dff407230 */ /* 0x000fe20000004100 */
[----:B------:R-:W-:Y:S01]  /*64c0*/  F2FP.F16.E5M2.UNPACK_B R67, R78.H1 ;  /* 0x0000004eff43723e */ /* 0x000fe200030004ff */
[----:B------:R-:W-:Y:S01]  /*64d0*/  HADD2.F32 R49, -RZ, R51.H0_H0 ;  /* 0x20000033ff317230 */ /* 0x000fe20000004100 */
[----:B------:R-:W-:Y:S01]  /*64e0*/  ISETP.NE.AND P0, PT, R97, RZ, PT ;  /* 0x000000ff6100720c */ /* 0x000fe20003f05270 */
[----:B------:R-:W-:Y:S01]  /*64f0*/  HADD2.F32 R68, -RZ, R65.H1_H1 ;  /* 0x30000041ff447230 */ /* 0x000fe20000004100 */
[----:B------:R-:W-:Y:S01]  /*6500*/  ISETP.NE.AND P6, PT, R102, RZ, PT ;  /* 0x000000ff6600720c */ /* 0x000fe20003fc5270 */
[----:B------:R-:W-:Y:S02]  /*6510*/  HADD2.F32 R54, -RZ, R51.H1_H1 ;  /* 0x30000033ff367230 */ /* 0x000fe40000004100 */
[C---:B---3--:R-:W-:Y:S01]  /*6520*/  FMUL R0, R38.reuse, R4 ;  /* 0x0000000426007220 */ /* 0x048fe20000400000 */
[C---:B------:R-:W-:Y:S01]  /*6530*/  FMUL R2, R38.reuse, R5 ;  /* 0x0000000526027220 */ /* 0x040fe20000400000 */
[C---:B------:R-:W-:Y:S01]  /*6540*/  FMUL R4, R38.reuse, R8 ;  /* 0x0000000826047220 */ /* 0x040fe20000400000 */
[C---:B------:R-:W-:Y:S01]  /*6550*/  FMUL R5, R38.reuse, R9 ;  /* 0x0000000926057220 */ /* 0x040fe20000400000 */
[C---:B------:R-:W-:Y:S01]  /*6560*/  FFMA R0, R41.reuse, R40, R0 ;  /* 0x0000002829007223 */ /* 0x040fe20000000000 */
[C---:B------:R-:W-:Y:S01]  /*6570*/  FFMA R2, R41.reuse, R42, R2 ;  /* 0x0000002a29027223 */ /* 0x040fe20000000002 */
[C---:B------:R-:W-:Y:S01]  /*6580*/  FMUL R8, R38.reuse, R12 ;  /* 0x0000000c26087220 */ /* 0x040fe20000400000 */
[C---:B------:R-:W-:Y:S01]  /*6590*/  FMUL R9, R38.reuse, R13 ;  /* 0x0000000d26097220 */ /* 0x040fe20000400000 */
[----:B------:R-:W-:Y:S02]  /*65a0*/  HADD2.F32 R51, -RZ, R53.H0_H0 ;  /* 0x20000035ff337230 */ /* 0x000fe40000004100 */
[C---:B------:R-:W-:Y:S01]  /*65b0*/  FMUL R12, R38.reuse, R16 ;  /* 0x00000010260c7220 */ /* 0x040fe20000400000 */
        /* <DEDUP_REMOVED lines=13> */
[C---:B------:R-:W-:Y:S01]  /*6690*/  FFMA R3, R41.reuse, R44, R3 ;  /* 0x0000002c29037223 */ /* 0x040fe20000000003 */
[----:B------:R-:W-:Y:S01]  /*66a0*/  F2FP.F16.E5M2.UNPACK_B R40, R79 ;  /* 0x0000004fff28723e */ /* 0x000fe200020004ff */
[C---:B------:R-:W-:Y:S01]  /*66b0*/  FFMA R7, R41.reuse, R46, R7 ;  /* 0x0000002e29077223 */ /* 0x040fe20000000007 */
[C---:B------:R-:W-:Y:S01]  /*66c0*/  FFMA R4, R41.reuse, R43, R4 ;  /* 0x0000002b29047223 */ /* 0x040fe20000000004 */
[----:B------:R-:W-:Y:S01]  /*66d0*/  F2FP.F16.E5M2.UNPACK_B R42, R79.H1 ;  /* 0x0000004fff2a723e */ /* 0x000fe200030004ff */
[C---:B------:R-:W-:Y:S01]  /*66e0*/  FFMA R5, R41.reuse, R48, R5 ;  /* 0x0000003029057223 */ /* 0x040fe20000000005 */
[----:B------:R-:W-:Y:S01]  /*66f0*/  FFMA R6, R41, R45, R6 ;  /* 0x0000002d29067223 */ /* 0x000fe20000000006 */
[----:B------:R-:W-:Y:S01]  /*6700*/  F2FP.SATFINITE.E5M2.F32.PACK_AB_MERGE_C R99, R7, R3, RZ ;  /* 0x000000030763723e */ /* 0x000fe200048060ff */
[C---:B------:R-:W-:Y:S01]  /*6710*/  FFMA R11, R41.reuse, R50, R11 ;  /* 0x00000032290b7223 */ /* 0x040fe2000000000b */
[C---:B------:R-:W-:Y:S01]  /*6720*/  FFMA R8, R41.reuse, R47, R8 ;  /* 0x0000002f29087223 */ /* 0x040fe20000000008 */
[----:B------:R-:W-:Y:S01]  /*6730*/  FMUL R10, R38, R14 ;  /* 0x0000000e260a7220 */ /* 0x000fe20000400000 */
[----:B------:R-:W-:Y:S01]  /*6740*/  F2FP.SATFINITE.E5M2.F32.PACK_AB_MERGE_C R104, R2, R0, R99 ;  /* 0x000000000268723e */ /* 0x000fe20004806063 */
[----:B------:R-:W-:Y:S01]  /*6750*/  FFMA R9, R41, R52, R9 ;  /* 0x0000003429097223 */ /* 0x000fe20000000009 */
[----:B------:R-:W-:Y:S01]  /*6760*/  F2FP.SATFINITE.E5M2.F32.PACK_AB_MERGE_C R105, R11, R6, RZ ;  /* 0x000000060b69723e */ /* 0x000fe200048060ff */
[----:B------:R-:W-:Y:S01]  /*6770*/  FFMA R10, R41, R49, R10 ;  /* 0x00000031290a7223 */ /* 0x000fe2000000000a */
[----:B------:R-:W-:Y:S01]  /*6780*/  IADD3 R99, PT, PT, R112, R103, RZ ;  /* 0x0000006770637210 */ /* 0x000fe20007ffe0ff */
[C---:B------:R-:W-:Y:S01]  /*6790*/  FMUL R15, R38.reuse, R15 ;  /* 0x0000000f260f7220 */ /* 0x040fe20000400000 */
[--C-:B------:R-:W-:Y:S01]  /*67a0*/  HADD2.F32 R53, -RZ, R55.reuse.H0_H0 ;  /* 0x20000037ff357230 */ /* 0x100fe20000004100 */
[----:B------:R-:W-:Y:S01]  /*67b0*/  F2FP.SATFINITE.E5M2.F32.PACK_AB_MERGE_C R105, R5, R4, R105 ;  /* 0x000000040569723e */ /* 0x000fe20004806069 */
[----:B------:R-:W-:Y:S02]  /*67c0*/  HADD2.F32 R58, -RZ, R55.H1_H1 ;  /* 0x30000037ff3a7230 */ /* 0x000fe40000004100 */
[C---:B------:R-:W-:Y:S01]  /*67d0*/  FFMA R15, R41.reuse, R54, R15 ;  /* 0x00000036290f7223 */ /* 0x040fe2000000000f */
[C---:B------:R-:W-:Y:S01]  /*67e0*/  FFMA R12, R41.reuse, R51, R12 ;  /* 0x00000033290c7223 */ /* 0x040fe2000000000c */
[C---:B------:R-:W-:Y:S01]  /*67f0*/  FFMA R13, R41.reuse, R56, R13 ;  /* 0x00000038290d7223 */ /* 0x040fe2000000000d */
[----:B------:R-:W-:Y:S02]  /*6800*/  HADD2.F32 R55, -RZ, R57.H0_H0 ;  /* 0x20000039ff377230 */ /* 0x000fe40000004100 */
[C---:B------:R-:W-:Y:S01]  /*6810*/  FMUL R14, R38.reuse, R18 ;  /* 0x00000012260e7220 */ /* 0x040fe20000400000 */
[C---:B------:R-:W-:Y:S01]  /*6820*/  FMUL R19, R38.reuse, R19 ;  /* 0x0000001326137220 */ /* 0x040fe20000400000 */
[--C-:B------:R-:W-:Y:S02]  /*6830*/  HADD2.F32 R57, -RZ, R59.reuse.H0_H0 ;  /* 0x2000003bff397230 */ /* 0x100fe40000004100 */
[C---:B------:R-:W-:Y:S01]  /*6840*/  FMUL R18, R38.reuse, R22 ;  /* 0x0000001626127220 */ /* 0x040fe20000400000 */
[C---:B------:R-:W-:Y:S01]  /*6850*/  FFMA R14, R41.reuse, R53, R14 ;  /* 0x00000035290e7223 */ /* 0x040fe2000000000e */
[----:B------:R-:W-:Y:S02]  /*6860*/  HADD2.F32 R62, -RZ, R59.H1_H1 ;  /* 0x3000003bff3e7230 */ /* 0x000fe40000004100 */
[C---:B------:R-:W-:Y:S01]  /*6870*/  FFMA R19, R41.reuse, R58, R19 ;  /* 0x0000003a29137223 */ /* 0x040fe20000000013 */
[----:B------:R-:W-:Y:S02]  /*6880*/  HADD2.F32 R59, -RZ, R61.H0_H0 ;  /* 0x2000003dff3b7230 */ /* 0x000fe40000004100 */
[C---:B------:R-:W-:Y:S01]  /*6890*/  FMUL R23, R38.reuse, R23 ;  /* 0x0000001726177220 */ /* 0x040fe20000400000 */
[C---:B------:R-:W-:Y:S01]  /*68a0*/  FFMA R16, R41.reuse, R55, R16 ;  /* 0x0000003729107223 */ /* 0x040fe20000000010 */
[C---:B------:R-:W-:Y:S01]  /*68b0*/  FFMA R17, R41.reuse, R60, R17 ;  /* 0x0000003c29117223 */ /* 0x040fe20000000011 */
[--C-:B------:R-:W-:Y:S02]  /*68c0*/  HADD2.F32 R61, -RZ, R63.reuse.H0_H0 ;  /* 0x2000003fff3d7230 */ /* 0x100fe40000004100 */
[C---:B------:R-:W-:Y:S01]  /*68d0*/  FFMA R18, R41.reuse, R57, R18 ;  /* 0x0000003929127223 */ /* 0x040fe20000000012 */
[----:B------:R-:W-:Y:S02]  /*68e0*/  HADD2.F32 R66, -RZ, R63.H1_H1 ;  /* 0x3000003fff427230 */ /* 0x000fe40000004100 */
[C---:B------:R-:W-:Y:S01]  /*68f0*/  FMUL R22, R38.reuse, R26 ;  /* 0x0000001a26167220 */ /* 0x040fe20000400000 */
[----:B------:R-:W-:Y:S02]  /*6900*/  HADD2.F32 R63, -RZ, R65.H0_H0 ;  /* 0x20000041ff3f7230 */ /* 0x000fe40000004100 */
[C---:B------:R-:W-:Y:S01]  /*6910*/  FFMA R23, R41.reuse, R62, R23 ;  /* 0x0000003e29177223 */ /* 0x040fe20000000017 */
[C---:B------:R-:W-:Y:S01]  /*6920*/  FMUL R27, R38.reuse, R27 ;  /* 0x0000001b261b7220 */ /* 0x040fe20000400000 */
[C---:B------:R-:W-:Y:S01]  /*6930*/  FFMA R20, R41.reuse, R59, R20 ;  /* 0x0000003b29147223 */ /* 0x040fe20000000014 */
[C---:B------:R-:W-:Y:S01]  /*6940*/  FFMA R21, R41.reuse, R64, R21 ;  /* 0x0000004029157223 */ /* 0x040fe20000000015 */
[--C-:B------:R-:W-:Y:S02]  /*6950*/  HADD2.F32 R65, -RZ, R67.reuse.H0_H0 ;  /* 0x20000043ff417230 */ /* 0x100fe40000004100 */
[C---:B------:R-:W-:Y:S01]  /*6960*/  FFMA R22, R41.reuse, R61, R22 ;  /* 0x0000003d29167223 */ /* 0x040fe20000000016 */
[----:B------:R-:W-:Y:S02]  /*6970*/  HADD2.F32 R70, -RZ, R67.H1_H1 ;  /* 0x30000043ff467230 */ /* 0x000fe40000004100 */
[C---:B------:R-:W-:Y:S01]  /*6980*/  FMUL R26, R38.reuse, R30 ;  /* 0x0000001e261a7220 */ /* 0x040fe20000400000 */
[--C-:B------:R-:W-:Y:S02]  /*6990*/  HADD2.F32 R67, -RZ, R40.reuse.H0_H0 ;  /* 0x20000028ff437230 */ /* 0x100fe40000004100 */
[C---:B------:R-:W-:Y:S01]  /*69a0*/  FFMA R27, R41.reuse, R66, R27 ;  /* 0x00000042291b7223 */ /* 0x040fe2000000001b */
[C---:B------:R-:W-:Y:S01]  /*69b0*/  FMUL R31, R38.reuse, R31 ;  /* 0x0000001f261f7220 */ /* 0x040fe20000400000 */
[C---:B------:R-:W-:Y:S01]  /*69c0*/  FFMA R24, R41.reuse, R63, R24 ;  /* 0x0000003f29187223 */ /* 0x040fe20000000018 */
[----:B------:R-:W-:Y:S02]  /*69d0*/  HADD2.F32 R40, -RZ, R40.H1_H1 ;  /* 0x30000028ff287230 */ /* 0x000fe40000004100 */
[C---:B------:R-:W-:Y:S01]  /*69e0*/  FFMA R25, R41.reuse, R68, R25 ;  /* 0x0000004429197223 */ /* 0x040fe20000000019 */
[--C-:B------:R-:W-:Y:S02]  /*69f0*/  HADD2.F32 R69, -RZ, R42.reuse.H0_H0 ;  /* 0x2000002aff457230 */ /* 0x100fe40000004100 */
[C---:B------:R-:W-:Y:S01]  /*6a00*/  FFMA R26, R41.reuse, R65, R26 ;  /* 0x00000041291a7223 */ /* 0x040fe2000000001a */
[----:B------:R-:W-:Y:S02]  /*6a10*/  HADD2.F32 R42, -RZ, R42.H1_H1 ;  /* 0x3000002aff2a7230 */ /* 0x000fe40000004100 */
[C---:B------:R-:W-:Y:S01]  /*6a20*/  FMUL R30, R38.reuse, R34 ;  /* 0x00000022261e7220 */ /* 0x040fe20000400000 */
[----:B------:R-:W-:Y:S01]  /*6a30*/  FFMA R31, R41, R70, R31 ;  /* 0x00000046291f7223 */ /* 0x000fe2000000001f */
[----:B------:R-:W-:Y:S01]  /*6a40*/  FMUL R35, R38, R35 ;  /* 0x0000002326237220 */ /* 0x000fe20000400000 */
[----:B------:R-:W-:Y:S01]  /*6a50*/  F2FP.SATFINITE.E5M2.F32.PACK_AB_MERGE_C R106, R15, R10, RZ ;  /* 0x0000000a0f6a723e */ /* 0x000fe200048060ff */
[----:B------:R-:W-:Y:S01]  /*6a60*/  FFMA R28, R41, R67, R28 ;  /* 0x00000043291c7223 */ /* 0x000fe2000000001c */
[----:B------:R-:W-:Y:S01]  /*6a70*/  F2FP.SATFINITE.E5M2.F32.PACK_AB_MERGE_C R107, R19, R14, RZ ;  /* 0x0000000e136b723e */ /* 0x000fe200048060ff */
[C---:B------:R-:W-:Y:S01]  /*6a80*/  FFMA R29, R41.reuse, R40, R29 ;  /* 0x00000028291d7223 */ /* 0x040fe2000000001d */
[C---:B------:R-:W-:Y:S01]  /*6a90*/  FFMA R30, R41.reuse, R69, R30 ;  /* 0x00000045291e7223 */ /* 0x040fe2000000001e */
[----:B------:R-:W-:Y:S01]  /*6aa0*/  FFMA R35, R41, R42, R35 ;  /* 0x0000002a29237223 */ /* 0x000fe20000000023 */
[----:B------:R-:W-:Y:S02]  /*6ab0*/  F2FP.SATFINITE.E5M2.F32.PACK_AB_MERGE_C R106, R9, R8, R106 ;  /* 0x00000008096a723e */ /* 0x000fe4000480606a */
[----:B------:R-:W-:Y:S02]  /*6ac0*/  F2FP.SATFINITE.E5M2.F32.PACK_AB_MERGE_C R107, R13, R12, R107 ;  /* 0x0000000c0d6b723e */ /* 0x000fe4000480606b */
[----:B------:R-:W-:Y:S02]  /*6ad0*/  F2FP.SATFINITE.E5M2.F32.PACK_AB_MERGE_C R108, R23, R18, RZ ;  /* 0x00000012176c723e */ /* 0x000fe400048060ff */
[----:B------:R-:W-:Y:S01]  /*6ae0*/  F2FP.SATFINITE.E5M2.F32.PACK_AB_MERGE_C R109, R27, R22, RZ ;  /* 0x000000161b6d723e */ /* 0x000fe200048060ff */
[----:B------:R1:W-:Y:S01]  /*6af0*/  STS.128 [R84+UR44+0x4200], R104 ;  /* 0x0042006854007988 */ /* 0x0003e20008000c2c */
[----:B------:R-:W-:Y:S02]  /*6b00*/  F2FP.SATFINITE.E5M2.F32.PACK_AB_MERGE_C R113, R31, R26, RZ ;  /* 0x0000001a1f71723e */ /* 0x000fe400048060ff */
[----:B------:R-:W-:Y:S02]  /*6b10*/  F2FP.SATFINITE.E5M2.F32.PACK_AB_MERGE_C R114, R35, R30, RZ ;  /* 0x0000001e2372723e */ /* 0x000fe400048060ff */
[----:B------:R-:W-:Y:S02]  /*6b20*/  F2FP.SATFINITE.E5M2.F32.PACK_AB_MERGE_C R108, R17, R16, R108 ;  /* 0x00000010116c723e */ /* 0x000fe4000480606c */
[----:B------:R-:W-:Y:S02]  /*6b30*/  F2FP.SATFINITE.E5M2.F32.PACK_AB_MERGE_C R109, R21, R20, R109 ;  /* 0x00000014156d723e */ /* 0x000fe4000480606d */
[----:B------:R-:W-:Y:S02]  /*6b40*/  F2FP.SATFINITE.E5M2.F32.PACK_AB_MERGE_C R110, R25, R24, R113 ;  /* 0x00000018196e723e */ /* 0x000fe40004806071 */
[----:B------:R-:W-:Y:S02]  /*6b50*/  F2FP.SATFINITE.E5M2.F32.PACK_AB_MERGE_C R111, R29, R28, R114 ;  /* 0x0000001c1d6f723e */ /* 0x000fe40004806072 */
[----:B------:R-:W-:Y:S02]  /*6b60*/  LEA R112, R93, UR44, 0x3 ;  /* 0x0000002c5d707c11 */ /* 0x000fe4000f8e18ff */
[----:B------:R-:W-:Y:S01]  /*6b70*/  @P6 SHF.L.U32 R113, R91, 0x1f, RZ ;  /* 0x0000001f5b716819 */ /* 0x000fe200000006ff */
[----:B------:R1:W-:Y:S01]  /*6b80*/  STS.128 [R99+0x4210], R108 ;  /* 0x0042106c63007388 */ /* 0x0003e20000000c00 */
[----:B------:R-:W-:Y:S01]  /*6b90*/  @!PT LDS RZ, [RZ] ;  /* 0x00000000fffff984 */ /* 0x000fe20000000800 */
[----:B------:R-:W-:Y:S01]  /*6ba0*/  @!PT LDS RZ, [RZ] ;  /* 0x00000000fffff984 */ /* 0x000fe20000000800 */
[----:B------:R-:W-:Y:S01]  /*6bb0*/  @!PT LDS RZ, [RZ] ;  /* 0x00000000fffff984 */ /* 0x000fe20000000800 */
[----:B------:R-:W-:Y:S01]  /*6bc0*/  @!PT LDS RZ, [RZ] ;  /* 0x00000000fffff984 */ /* 0x000fe20000000800 */
[----:B------:R2:W-:Y:S07]  /*6bd0*/  MEMBAR.ALL.CTA ;  /* 0x0000000000007992 */ /* 0x0005ee0000008000 */
[----:B--2---:R-:W2:Y:S02]  /*6be0*/  FENCE.VIEW.ASYNC.S ;  /* 0x00000000000073c6 */ /* 0x004ea40000000000 */
[----:B--2---:R-:W-:Y:S06]  /*6bf0*/  BAR.SYNC.DEFER_BLOCKING 0x1, 0x80 ;  /* 0x0042000000007b1d */ /* 0x004fec0000010000 */
[----:B------:R-:W-:Y:S05]  /*6c00*/  @P0 BRA `(.L_x_106) ;  /* 0x0000000000280947 */ /* 0x000fea0003800000 */
[----:B------:R-:W-:Y:S01]  /*6c10*/  UIADD3 UR4, UPT, UPT, UR44, 0x4200, URZ ;  /* 0x000042002c047890 */ /* 0x000fe2000fffe0ff */
[----:B------:R-:W-:Y:S05]  /*6c20*/  UMOV UR51, UR36 ;  /* 0x0000002400337c82 */ /* 0x000fea0008000000 */
[----:B------:R-:W-:Y:S01]  /*6c30*/  MOV R96, UR4 ;  /* 0x0000000400607c02 */ /* 0x000fe20008000f00 */
[----:B------:R-:W-:Y:S03]  /*6c40*/  UIADD3 UR4, UP0, UPT, UR62, 0x680, URZ ;  /* 0x000006803e047890 */ /* 0x000fe6000ff1e0ff */
[----:B------:R-:W-:Y:S01]  /*6c50*/  R2UR UR48, R96 ;  /* 0x00000000603072ca */ /* 0x000fe200000e0000 */
[----:B------:R-:W-:Y:S11]  /*6c60*/  UIADD3.X UR5, UPT, UPT, URZ, UR63, URZ, UP0, !UPT ;  /* 0x0000003fff057290 */ /* 0x000ff600087fe4ff */
[----:B------:R-:W-:Y:S01]  /*6c70*/  @!UPT UIADD3 URZ, UPT, UPT, URZ, URZ, URZ ;  /* 0x000000fffffff290 */ /* 0x000fe2000fffe0ff */
[----:B------:R2:W-:Y:S01]  /*6c80*/  UTMASTG.3D [UR48], [UR4] ;  /* 0x00000030040073b5 */ /* 0x0005e20008010000 */
[----:B------:R0:W-:Y:S01]  /*6c90*/  UTMACMDFLUSH ;  /* 0x00000000000079b7 */ /* 0x0001e20000000000 */
[----:B--2---:R-:W-:Y:S04]  /*6ca0*/  DEPBAR.LE SB0, 0x1 ;  /* 0x000080400000791a */ /* 0x004fe80000000000 */
.L_x_106:
[----:B------:R-:W-:Y:S05]  /*6cb0*/  BSYNC.RECONVERGENT B0 ;  /* 0x0000000000007941 */ /* 0x000fea0003800200 */
.L_x_105:
[----:B------:R-:W-:Y:S06]  /*6cc0*/  BAR.SYNC.DEFER_BLOCKING 0x1, 0x80 ;  /* 0x0042000000007b1d */ /* 0x000fec0000010000 */
[----:B------:R-:W2:Y:S01]  /*6cd0*/  @P6 SYNCS.PHASECHK.TRANS64.TRYWAIT P0, [R112+URZ+0x40], R113 ;  /* 0x00004071700065a7 */ /* 0x000ea200080011ff */
[----:B------:R-:W-:Y:S01]  /*6ce0*/  BSSY B1, `(.L_x_107) ;  /* 0x0000020000017945 */ /* 0x000fe20003800000 */
[----:B--2---:R-:W-:Y:S03]  /*6cf0*/  @P6 SEL R100, RZ, 0x1, !P0 ;  /* 0x00000001ff646807 */ /* 0x004fe60004000000 */
[----:B------:R-:W-:Y:S05]  /*6d00*/  @!P6 BRA `(.L_x_108) ;  /* 0x000000000074e947 */ /* 0x000fea0003800000 */
[----:B------:R-:W-:Y:S01]  /*6d10*/  ISETP.NE.AND P1, PT, R101, RZ, PT ;  /* 0x000000ff6500720c */ /* 0x000fe20003f25270 */
[----:B------:R-:W2:Y:S01]  /*6d20*/  S2R R0, SR_CgaCtaId ;  /* 0x0000000000007919 */ /* 0x000ea20000008800 */
[----:B------:R-:W-:Y:S01]  /*6d30*/  ISETP.NE.AND P0, PT, R100, RZ, PT ;  /* 0x000000ff6400720c */ /* 0x000fe20003f05270 */
[----:B------:R-:W-:Y:S10]  /*6d40*/  BSSY B0, `(.L_x_109) ;  /* 0x0000008000007945 */ /* 0x000ff40003800000 */
[----:B------:R-:W-:Y:S05]  /*6d50*/  @P1 IMAD R2, R93, 0x1000, R84 ;  /* 0x000010005d021824 */ /* 0x000fea00078e0254 */
[----:B------:R-:W-:Y:S05]  /*6d60*/  @P1 IADD3 R4, PT, PT, R2, UR44, RZ ;  /* 0x0000002c02041c10 */ /* 0x000fea000fffe0ff */
[----:B------:R-:W-:Y:S01]  /*6d70*/  @P1 IMAD.IADD R4, R4, 0x1, R103 ;  /* 0x0000000104041824 */ /* 0x000fe200078e0267 */
[----:B------:R-:W-:Y:S06]  /*6d80*/  @P0 BRA `(.L_x_110) ;  /* 0x00000000000c0947 */ /* 0x000fec0003800000 */
[----:B------:R-:W-:Y:S04]  /*6d90*/  SHF.L.U32 R3, R91, 0x1f, RZ ;  /* 0x0000001f5b037819 */ /* 0x000fe800000006ff */
[----:B------:R-:W3:Y:S02]  /*6da0*/  SYNCS.PHASECHK.TRANS64.TRYWAIT P0, [R112+URZ+0x40], R3 ;  /* 0x00004003700075a7 */ /* 0x000ee400080011ff */
[----:B---3--:R-:W-:Y:S05]  /*6db0*/  @!P0 BRA `(.L_x_111) ;  /* 0x0000003000c48947 */ /* 0x008fea0003800000 */
.L_x_110:
[----:B------:R-:W-:Y:S05]  /*6dc0*/  BSYNC B0 ;  /* 0x0000000000007941 */ /* 0x000fea0003800000 */
.L_x_109:
[----:B------:R-:W-:Y:S01]  /*6dd0*/  ISETP.NE.AND P0, PT, R101, RZ, PT ;  /* 0x000000ff6500720c */ /* 0x000fe20003f05270 */
[----:B---3--:R-:W-:Y:S02]  /*6de0*/  VIADD R3, R112, 0x60 ;  /* 0x0000006070037836 */ /* 0x008fe40000000000 */
[----:B------:R-:W-:Y:S03]  /*6df0*/  VIADD R93, R93, 0x1 ;  /* 0x000000015d5d7836 */ /* 0x000fe60000000000 */
[----:B--2---:R-:W-:Y:S07]  /*6e00*/  PRMT R0, R0, 0x654, R3 ;  /* 0x0000065400007816 */ /* 0x004fee0000000003 */
[----:B------:R2:W3:Y:S04]  /*6e10*/  @P0 LDS.128 R72, [R2+UR44+0x200] ;  /* 0x0002002c02480984 */ /* 0x0004e80008000c00 */
[----:B------:R2:W4:Y:S01]  /*6e20*/  @P0 LDS.128 R76, [R4+0x210] ;  /* 0x00021000044c0984 */ /* 0x0005220000000c00 */
        /* <DEDUP_REMOVED lines=10> */
[----:B--23--:R-:W-:Y:S02]  /*6ed0*/  LOP3.LUT R91, R91, R0, RZ, 0x3c, !PT ;  /* 0x000000005b5b7212 */ /* 0x00cfe400078e3cff */
.L_x_108:
[----:B------:R-:W-:Y:S05]  /*6ee0*/  BSYNC B1 ;  /* 0x0000000000017941 */ /* 0x000fea0003800000 */
.L_x_107:
[----:B------:R-:W-:Y:S05]  /*6ef0*/  VIADD R3, R39, 0x40 ;  /* 0x0000004027037836 */ /* 0x000fea0000000000 */
[----:B------:R-:W-:Y:S04]  /*6f00*/  SHF.R.U32.HI R3, RZ, 0x15, R3 ;  /* 0x00000015ff037819 */ /* 0x000fe80000011603 */
[----:B------:R-:W-:Y:S11]  /*6f10*/  LOP3.LUT P0, RZ, R3, 0x3, R86, 0x48, !PT ;  /* 0x0000000303ff7812 */ /* 0x000ff60007804856 */
[----:B------:R-:W-:Y:S02]  /*6f20*/  @!UPT UIADD3 URZ, UPT, UPT, URZ, URZ, URZ ;  /* 0x000000fffffff290 */ /* 0x000fe4000fffe0ff */
[----:B------:R-:W-:Y:S05]  /*6f30*/  @!P0 BRA `(.L_x_112) ;  /* 0x0000000000408947 */ /* 0x000fea0003800000 */
[----:B------:R-:W2:Y:S01]  /*6f40*/  LDCU.64 UR8, c[0x4][0x78] ;  /* 0x01000f00ff0877ac */ /* 0x000ea20008000a00 */
[----:B------:R-:W-:Y:S01]  /*6f50*/  MOV R3, 0x0 ;  /* 0x0000000000037802 */ /* 0x000fe20000000f00 */
[----:B------:R-:W-:Y:S02]  /*6f60*/  HFMA2 R12, -RZ, RZ, 0, 5.9604644775390625e-08 ;  /* 0x00000001ff0c7431 */ /* 0x000fe400000001ff */
[----:B------:R-:W-:Y:S02]  /*6f70*/  IMAD.MOV.U32 R8, RZ, RZ, 0x192 ;  /* 0x00000192ff087424 */ /* 0x000fe400078e00ff */
[----:B------:R-:W-:Y:S01]  /*6f80*/  IMAD.MOV.U32 R13, RZ, RZ, RZ ;  /* 0x000000ffff0d7224 */ /* 0x000fe200078e00ff */
[----:B------:R-:W3:Y:S01]  /*6f90*/  LDCU.64 UR6, c[0x4][0x80] ;  /* 0x01001000ff0677ac */ /* 0x000ee20008000a00 */
[----:B------:R-:W1:Y:S01]  /*6fa0*/  LDC.64 R2, c[0x4][R3] ;  /* 0x0100000003027b82 */ /* 0x000e620000000a00 */
[----:B------:R-:W5:Y:S01]  /*6fb0*/  LDCU.64 UR4, c[0x4][0x18] ;  /* 0x01000300ff0477ac */ /* 0x000f620008000a00 */
[----:B--2---:R-:W-:Y:S01]  /*6fc0*/  MOV R5, UR9 ;  /* 0x0000000900057c02 */ /* 0x004fe20008000f00 */
[----:B------:R-:W-:Y:S01]  /*6fd0*/  IMAD.U32 R4, RZ, RZ, UR8 ;  /* 0x00000008ff047e24 */ /* 0x000fe2000f8e00ff */
[----:B---3--:R-:W-:Y:S01]  /*6fe0*/  MOV R7, UR7 ;  /* 0x0000000700077c02 */ /* 0x008fe20008000f00 */
[----:B------:R-:W-:Y:S01]  /*6ff0*/  IMAD.U32 R6, RZ, RZ, UR6 ;  /* 0x00000006ff067e24 */ /* 0x000fe2000f8e00ff */
[----:B-----5:R-:W-:Y:S01]  /*7000*/  MOV R11, UR5 ;  /* 0x00000005000b7c02 */ /* 0x020fe20008000f00 */
[----:B------:R-:W-:Y:S02]  /*7010*/  IMAD.U32 R10, RZ, RZ, UR4 ;  /* 0x00000004ff0a7e24 */ /* 0x000fe4000f8e00ff */
[----:B------:R-:W-:Y:S07]  /*7020*/  LEPC R20, `(.L_x_112) ;  /* 0x000000001014794e */ /* 0x000fee0000000000 */
[----:B-1--4-:R-:W-:Y:S05]  /*7030*/  CALL.ABS.NOINC R2 ;  /* 0x0000000002007343 */ /* 0x012fea0003c00000 */
.L_x_112:
        /* <DEDUP_REMOVED lines=14> */
[----:B------:R-:W-:Y:S01]  /*7120*/  F2FP.F16.E5M2.UNPACK_B R54, R75 ;  /* 0x0000004bff36723e */ /* 0x000fe200020004ff */
[----:B------:R-:W-:Y:S01]  /*7130*/  LDTM.16dp32bit_t0_t15.x32 R4, tmem[UR4+0x40] ;  /* 0x00004004000479ee */ /* 0x000fe20008a80000 */
[----:B------:R-:W2:Y:S01]  /*7140*/  LDTM.16dp32bit_t16_t31.x32 R4, tmem[UR4+0x60] ;  /* 0x00006004000479ee */ /* 0x000ea20008aa0000 */
[----:B------:R-:W-:Y:S01]  /*7150*/  HADD2.F32 R46, -RZ, R46.H1_H1 ;  /* 0x3000002eff2e7230 */ /* 0x000fe20000004100 */
[----:B----4-:R-:W-:Y:S01]  /*7160*/  F2FP.F16.E5M2.UNPACK_B R58, R76 ;  /* 0x0000004cff3a723e */ /* 0x010fe200020004ff */
[--C-:B------:R-:W-:Y:S01]  /*7170*/  HADD2.F32 R49, -RZ, R50.reuse.H0_H0 ;  /* 0x20000032ff317230 */ /* 0x100fe20000004100 */
[----:B------:R-:W-:Y:S01]  /*7180*/  F2FP.F16.E5M2.UNPACK_B R62, R77 ;  /* 0x0000004dff3e723e */ /* 0x000fe200020004ff */
[----:B------:R-:W-:Y:S01]  /*7190*/  HADD2.F32 R50, -RZ, R50.H1_H1 ;  /* 0x30000032ff327230 */ /* 0x000fe20000004100 */
[----:B------:R-:W-:Y:S01]  /*71a0*/  F2FP.F16.E5M2.UNPACK_B R66, R78 ;  /* 0x0000004eff42723e */ /* 0x000fe200020004ff */
[--C-:B------:R-:W-:Y:S01]  /*71b0*/  HADD2.F32 R53, -RZ, R54.reuse.H0_H0 ;  /* 0x20000036ff357230 */ /* 0x100fe20000004100 */
[----:B------:R-:W-:Y:S01]  /*71c0*/  F2FP.F16.E5M2.UNPACK_B R70, R79 ;  /* 0x0000004fff46723e */ /* 0x000fe200020004ff */
[----:B------:R-:W-:Y:S01]  /*71d0*/  HADD2.F32 R54, -RZ, R54.H1_H1 ;  /* 0x30000036ff367230 */ /* 0x000fe20000004100 */
[----:B------:R-:W-:Y:S01]  /*71e0*/  F2FP.F16.E5M2.UNPACK_B R56, R75.H1 ;  /* 0x0000004bff38723e */ /* 0x000fe200030004ff */
[--C-:B------:R-:W-:Y:S01]  /*71f0*/  HADD2.F32 R57, -RZ, R58.reuse.H0_H0 ;  /* 0x2000003aff397230 */ /* 0x100fe20000004100 */
[----:B------:R-:W-:Y:S01]  /*7200*/  F2FP.F16.E5M2.UNPACK_B R60, R76.H1 ;  /* 0x0000004cff3c723e */ /* 0x000fe200030004ff */
[----:B------:R-:W-:Y:S01]  /*7210*/  HADD2.F32 R58, -RZ, R58.H1_H1 ;  /* 0x3000003aff3a7230 */ /* 0x000fe20000004100 */
[----:B------:R-:W-:Y:S01]  /*7220*/  F2FP.F16.E5M2.UNPACK_B R64, R77.H1 ;  /* 0x0000004dff40723e */ /* 0x000fe200030004ff */
[--C-:B------:R-:W-:Y:S01]  /*7230*/  HADD2.F32 R61, -RZ, R62.reuse.H0_H0 ;  /* 0x2000003eff3d7230 */ /* 0x100fe20000004100 */
[----:B------:R-:W-:Y:S01]  /*7240*/  F2FP.F16.E5M2.UNPACK_B R68, R78.H1 ;  /* 0x0000004eff44723e */ /* 0x000fe200030004ff */
[----:B------:R-:W-:Y:S01]  /*7250*/  HADD2.F32 R62, -RZ, R62.H1_H1 ;  /* 0x3000003eff3e7230 */ /* 0x000fe20000004100 */
[----:B------:R-:W-:Y:S01]  /*7260*/  ISETP.NE.AND P0, PT, R97, RZ, PT ;  /* 0x000000ff6100720c */ /* 0x000fe20003f05270 */
[--C-:B------:R-:W-:Y:S01]  /*7270*/  HADD2.F32 R65, -RZ, R66.reuse.H0_H0 ;  /* 0x20000042ff417230 */ /* 0x100fe20000004100 */
[----:B------:R-:W-:Y:S01]  /*7280*/  ISETP.NE.AND P6, PT, R102, RZ, PT ;  /* 0x000000ff6600720c */ /* 0x000fe20003fc5270 */
[----:B------:R-:W-:Y:S02]  /*7290*/  HADD2.F32 R66, -RZ, R66.H1_H1 ;  /* 0x30000042ff427230 */ /* 0x000fe40000004100 */
[--C-:B------:R-:W-:Y:S02]  /*72a0*/  HADD2.F32 R69, -RZ, R70.reuse.H0_H0 ;  /* 0x20000046ff457230 */ /* 0x100fe40000004100 */
[C---:B--2---:R-:W-:Y:S01]  /*72b0*/  FMUL R0, R38.reuse, R4 ;  /* 0x0000000426007220 */ /* 0x044fe20000400000 */
[C---:B------:R-:W-:Y:S01]  /*72c0*/  FMUL R2, R38.reuse, R5 ;  /* 0x0000000526027220 */ /* 0x040fe20000400000 */
[C---:B------:R-:W-:Y:S01]  /*72d0*/  FMUL R4, R38.reuse, R8 ;  /* 0x0000000826047220 */ /* 0x040fe20000400000 */
[C---:B------:R-:W-:Y:S01]  /*72e0*/  FMUL R5, R38.reuse, R9 ;  /* 0x0000000926057220 */ /* 0x040fe20000400000 */
[C---:B------:R-:W-:Y:S01]  /*72f0*/  FFMA R0, R41.reuse, R40, R0 ;  /* 0x0000002829007223 */ /* 0x040fe20000000000 */
[C---:B------:R-:W-:Y:S01]  /*7300*/  FFMA R2, R41.reuse, R43, R2 ;  /* 0x0000002b29027223 */ /* 0x040fe20000000002 */
        /* <DEDUP_REMOVED lines=10> */
[----:B------:R-:W-:Y:S02]  /*73b0*/  HADD2.F32 R70, -RZ, R70.H1_H1 ;  /* 0x30000046ff467230 */ /* 0x000fe40000004100 */
[C---:B------:R-:W-:Y:S01]  /*73c0*/  FMUL R28, R38.reuse, R32 ;  /* 0x00000020261c7220 */ /* 0x040fe20000400000 */
[C---:B------:R-:W-:Y:S01]  /*73d0*/  FMUL R29, R38.reuse, R33 ;  /* 0x00000021261d7220 */ /* 0x040fe20000400000 */
[C---:B------:R-:W-:Y:S01]  /*73e0*/  FMUL R3, R38.reuse, R6 ;  /* 0x0000000626037220 */ /* 0x040fe20000400000 */
[C---:B------:R-:W-:Y:S01]  /*73f0*/  FMUL R7, R38.reuse, R7 ;  /* 0x0000000726077220 */ /* 0x040fe20000400000 */
[--C-:B------:R-:W-:Y:S02]  /*7400*/  HADD2.F32 R47, -RZ, R48.reuse.H0_H0 ;  /* 0x20000030ff2f7230 */ /* 0x100fe40000004100 */
[C---:B------:R-:W-:Y:S01]  /*7410*/  FMUL R6, R38.reuse, R10 ;  /* 0x0000000a26067220 */ /* 0x040fe20000400000 */
[C---:B------:R-:W-:Y:S01]  /*7420*/  FFMA R3, R41.reuse, R42, R3 ;  /* 0x0000002a29037223 */ /* 0x040fe20000000003 */
[----:B------:R-:W-:Y:S02]  /*7430*/  HADD2.F32 R48, -RZ, R48.H1_H1 ;  /* 0x30000030ff307230 */ /* 0x000fe40000004100 */
[C---:B------:R-:W-:Y:S01]  /*7440*/  FFMA R7, R41.reuse, R44, R7 ;  /* 0x0000002c29077223 */ /* 0x040fe20000000007 */
[C---:B------:R-:W-:Y:S01]  /*7450*/  FFMA R4, R41.reuse, R45, R4 ;  /* 0x0000002d29047223 */ /* 0x040fe20000000004 */
[C---:B------:R-:W-:Y:S01]  /*7460*/  FFMA R5, R41.reuse, R46, R5 ;  /* 0x0000002e29057223 */ /* 0x040fe20000000005 */
[----:B------:R-:W-:Y:S01]  /*7470*/  FFMA R6, R41, R47, R6 ;  /* 0x0000002f29067223 */ /* 0x000fe20000000006 */
[----:B------:R-:W-:Y:S01]  /*7480*/  FMUL R11, R38, R11 ;  /* 0x0000000b260b7220 */ /* 0x000fe20000400000 */
[----:B------:R-:W-:Y:S01]  /*7490*/  F2FP.F16.E5M2.UNPACK_B R40, R79.H1 ;  /* 0x0000004fff28723e */ /* 0x000fe200030004ff */
[--C-:B------:R-:W-:Y:S01]  /*74a0*/  HADD2.F32 R51, -RZ, R52.reuse.H0_H0 ;  /* 0x20000034ff337230 */ /* 0x100fe20000004100 */
[----:B-1----:R-:W-:Y:S01]  /*74b0*/  F2FP.SATFINITE.E5M2.F32.PACK_AB_MERGE_C R105, R7, R3, RZ ;  /* 0x000000030769723e */ /* 0x002fe200048060ff */
[C---:B------:R-:W-:Y:S01]  /*74c0*/  FFMA R11, R41.reuse, R48, R11 ;  /* 0x00000030290b7223 */ /* 0x040fe2000000000b */
[C---:B------:R-:W-:Y:S01]  /*74d0*/  FFMA R8, R41.reuse, R49, R8 ;  /* 0x0000003129087223 */ /* 0x040fe20000000008 */
[----:B------:R-:W-:Y:S01]  /*74e0*/  FFMA R9, R41, R50, R9 ;  /* 0x0000003229097223 */ /* 0x000fe20000000009 */
[----:B------:R-:W-:Y:S01]  /*74f0*/  F2FP.SATFINITE.E5M2.F32.PACK_AB_MERGE_C R104, R2, R0, R105 ;  /* 0x000000000268723e */ /* 0x000fe20004806069 */
[----:B------:R-:W-:Y:S01]  /*7500*/  HADD2.F32 R52, -RZ, R52.H1_H1 ;  /* 0x30000034ff347230 */ /* 0x000fe20000004100 */
[----:B------:R-:W-:Y:S01]  /*7510*/  F2FP.SATFINITE.E5M2.F32.PACK_AB_MERGE_C R106, R11, R6, RZ ;  /* 0x000000060b6a723e */ /* 0x000fe200048060ff */
[C---:B------:R-:W-:Y:S01]  /*7520*/  FMUL R10, R38.reuse, R14 ;  /* 0x0000000e260a7220 */ /* 0x040fe20000400000 */
[C---:B------:R-:W-:Y:S01]  /*7530*/  FMUL R15, R38.reuse, R15 ;  /* 0x0000000f260f7220 */ /* 0x040fe20000400000 */
[--C-:B------:R-:W-:Y:S01]  /*7540*/  HADD2.F32 R55, -RZ, R56.reuse.H0_H0 ;  /* 0x20000038ff377230 */ /* 0x100fe20000004100 */
[----:B------:R-:W-:Y:S01]  /*7550*/  F2FP.SATFINITE.E5M2.F32.PACK_AB_MERGE_C R105, R5, R4, R106 ;  /* 0x000000040569723e */ /* 0x000fe2000480606a */
[C---:B------:R-:W-:Y:S01]  /*7560*/  FFMA R10, R41.reuse, R51, R10 ;  /* 0x00000033290a7223 */ /* 0x040fe2000000000a */
[C---:B------:R-:W-:Y:S01]  /*7570*/  FFMA R15, R41.reuse, R52, R15 ;  /* 0x00000034290f7223 */ /* 0x040fe2000000000f */
[C---:B------:R-:W-:Y:S01]  /*7580*/  FFMA R12, R41.reuse, R53, R12 ;  /* 0x00000035290c7223 */ /* 0x040fe2000000000c */
[C---:B------:R-:W-:Y:S01]  /*7590*/  FFMA R13, R41.reuse, R54, R13 ;  /* 0x00000036290d7223 */ /* 0x040fe2000000000d */
[----:B------:R-:W-:Y:S02]  /*75a0*/  HADD2.F32 R56, -RZ, R56.H1_H1 ;  /* 0x30000038ff387230 */ /* 0x000fe40000004100 */
[C---:B------:R-:W-:Y:S01]  /*75b0*/  FMUL R14, R38.reuse, R18 ;  /* 0x00000012260e7220 */ /* 0x040fe20000400000 */
[C---:B------:R-:W-:Y:S01]  /*75c0*/  FMUL R19, R38.reuse, R19 ;  /* 0x0000001326137220 */ /* 0x040fe20000400000 */
[--C-:B------:R-:W-:Y:S02]  /*75d0*/  HADD2.F32 R59, -RZ, R60.reuse.H0_H0 ;  /* 0x2000003cff3b7230 */ /* 0x100fe40000004100 */
[C---:B------:R-:W-:Y:S01]  /*75e0*/  FMUL R18, R38.reuse, R22 ;  /* 0x0000001626127220 */ /* 0x040fe20000400000 */
[C---:B------:R-:W-:Y:S01]  /*75f0*/  FFMA R14, R41.reuse, R55, R14 ;  /* 0x00000037290e7223 */ /* 0x040fe2000000000e */
[----:B------:R-:W-:Y:S02]  /*7600*/  HADD2.F32 R60, -RZ, R60.H1_H1 ;  /* 0x3000003cff3c7230 */ /* 0x000fe40000004100 */
        /* <DEDUP_REMOVED lines=8> */
[C---:B------:R-:W-:Y:S01]  /*7690*/  FFMA R23, R41.reuse, R60, R23 ;  /* 0x0000003c29177223 */ /* 0x040fe20000000017 */
[C---:B------:R-:W-:Y:S01]  /*76a0*/  FMUL R27, R38.reuse, R27 ;  /* 0x0000001b261b7220 */ /* 0x040fe20000400000 */
[C---:B------:R-:W-:Y:S01]  /*76b0*/  FFMA R20, R41.reuse, R61, R20 ;  /* 0x0000003d29147223 */ /* 0x040fe20000000014 */
[C---:B------:R-:W-:Y:S01]  /*76c0*/  FFMA R21, R41.reuse, R62, R21 ;  /* 0x0000003e29157223 */ /* 0x040fe20000000015 */
[--C-:B------:R-:W-:Y:S02]  /*76d0*/  HADD2.F32 R67, -RZ, R68.reuse.H0_H0 ;  /* 0x20000044ff437230 */ /* 0x100fe40000004100 */
[----:B------:R-:W-:Y:S01]  /*76e0*/  FFMA R22, R41, R63, R22 ;  /* 0x0000003f29167223 */ /* 0x000fe20000000016 */
[----:B------:R-:W-:Y:S02]  /*76f0*/  HADD2.F32 R68, -RZ, R68.H1_H1 ;  /* 0x30000044ff447230 */ /* 0x000fe40000004100 */
[C---:B------:R-:W-:Y:S01]  /*7700*/  FMUL R26, R38.reuse, R30 ;  /* 0x0000001e261a7220 */ /* 0x040fe20000400000 */
[----:B------:R-:W-:Y:S01]  /*7710*/  F2FP.SATFINITE.E5M2.F32.PACK_AB_MERGE_C R107, R15, R10, RZ ;  /* 0x0000000a0f6b723e */ /* 0x000fe200048060ff */
        /* <DEDUP_REMOVED lines=8> */
[----:B------:R-:W-:Y:S01]  /*77a0*/  F2FP.SATFINITE.E5M2.F32.PACK_AB_MERGE_C R106, R9, R8, R107 ;  /* 0x00000008096a723e */ /* 0x000fe2000480606b */
[----:B------:R-:W-:Y:S01]  /*77b0*/  FFMA R31, R41, R68, R31 ;  /* 0x00000044291f7223 */ /* 0x000fe2000000001f */
[----:B------:R-:W-:Y:S01]  /*77c0*/  FMUL R35, R38, R35 ;  /* 0x0000002326237220 */ /* 0x000fe20000400000 */
[----:B------:R-:W-:Y:S01]  /*77d0*/  F2FP.SATFINITE.E5M2.F32.PACK_AB_MERGE_C R107, R19, R14, RZ ;  /* 0x0000000e136b723e */ /* 0x000fe200048060ff */
[C---:B------:R-:W-:Y:S01]  /*77e0*/  FFMA R28, R41.reuse, R69, R28 ;  /* 0x00000045291c7223 */ /* 0x040fe2000000001c */
[C---:B------:R-:W-:Y:S01]  /*77f0*/  FFMA R29, R41.reuse, R70, R29 ;  /* 0x00000046291d7223 */ /* 0x040fe2000000001d */
[C---:B------:R-:W-:Y:S01]  /*7800*/  FFMA R30, R41.reuse, R43, R30 ;  /* 0x0000002b291e7223 */ /* 0x040fe2000000001e */
[----:B------:R-:W-:Y:S01]  /*7810*/  FFMA R35, R41, R40, R35 ;  /* 0x0000002829237223 */ /* 0x000fe20000000023 */
        /* <DEDUP_REMOVED lines=21> */
[----:B------:R-:W-:Y:S02]  /*7970*/  UIADD3 UR4, UP0, UPT, UR62, 0x680, URZ ;  /* 0x000006803e047890 */ /* 0x000fe4000ff1e0ff */
[----:B------:R-:W-:Y:S02]  /*7980*/  UIADD3 UR9, UPT, UPT, UR49, 0x40, URZ ;  /* 0x0000004031097890 */ /* 0x000fe4000fffe0ff */
[----:B------:R-:W-:Y:S02]  /*7990*/  UIADD3 UR8, UPT, UPT, UR44, 0x5200, URZ ;  /* 0x000052002c087890 */ /* 0x000fe4000fffe0ff */
[----:B------:R-:W-:Y:S01]  /*79a0*/  UIADD3.X UR5, UPT, UPT, URZ, UR63, URZ, UP0, !UPT ;  /* 0x0000003fff057290 */ /* 0x000fe200087fe4ff */
[----:B------:R-:W-:Y:S01]  /*79b0*/  UMOV UR10, UR50 ;  /* 0x00000032000a7c82 */ /* 0x000fe20008000000 */
[----:B------:R-:W-:Y:S07]  /*79c0*/  UMOV UR11, UR36 ;  /* 0x00000024000b7c82 */ /* 0x000fee0008000000 */
[----:B------:R2:W-:Y:S01]  /*79d0*/  UTMASTG.3D [UR8], [UR4] ;  /* 0x00000008040073b5 */ /* 0x0005e20008010000 */
[----:B------:R0:W-:Y:S01]  /*79e0*/  UTMACMDFLUSH ;  /* 0x00000000000079b7 */ /* 0x0001e20000000000 */
[----:B--2---:R-:W-:Y:S04]  /*79f0*/  DEPBAR.LE SB0, 0x1 ;  /* 0x000080400000791a */ /* 0x004fe80000000000 */
.L_x_114:
[----:B------:R-:W-:Y:S05]  /*7a00*/  BSYNC.RECONVERGENT B0 ;  /* 0x0000000000007941 */ /* 0x000fea0003800200 */
.L_x_113:
        /* <DEDUP_REMOVED lines=16> */
.L_x_118:
[----:B------:R-:W-:Y:S05]  /*7b10*/  BSYNC B0 ;  /* 0x0000000000007941 */ /* 0x000fea0003800000 */
.L_x_117:
        /* <DEDUP_REMOVED lines=17> */
.L_x_116:
[----:B------:R-:W-:Y:S05]  /*7c30*/  BSYNC B1 ;  /* 0x0000000000017941 */ /* 0x000fea0003800000 */
.L_x_115:
        /* <DEDUP_REMOVED lines=21> */
.L_x_120:
        /* <DEDUP_REMOVED lines=18> */
[----:B------:R-:W-:Y:S01]  /*7eb0*/  ISETP.NE.AND P6, PT, R102, RZ, PT ;  /* 0x000000ff6600720c */ /* 0x000fe20003fc5270 */
[--C-:B------:R-:W-:Y:S01]  /*7ec0*/  HADD2.F32 R49, -RZ, R50.reuse.H0_H0 ;  /* 0x20000032ff317230 */ /* 0x100fe20000004100 */
[----:B----4-:R-:W-:Y:S01]  /*7ed0*/  F2FP.F16.E5M2.UNPACK_B R58, R76 ;  /* 0x0000004cff3a723e */ /* 0x010fe200020004ff */
[----:B------:R-:W-:Y:S01]  /*7ee0*/  HADD2.F32 R50, -RZ, R50.H1_H1 ;  /* 0x30000032ff327230 */ /* 0x000fe20000004100 */
[----:B------:R-:W-:Y:S01]  /*7ef0*/  F2FP.F16.E5M2.UNPACK_B R62, R77 ;  /* 0x0000004dff3e723e */ /* 0x000fe200020004ff */
[--C-:B------:R-:W-:Y:S01]  /*7f00*/  HADD2.F32 R53, -RZ, R54.reuse.H0_H0 ;  /* 0x20000036ff357230 */ /* 0x100fe20000004100 */
[----:B------:R-:W-:Y:S01]  /*7f10*/  F2FP.F16.E5M2.UNPACK_B R66, R78 ;  /* 0x0000004eff42723e */ /* 0x000fe200020004ff */
[----:B------:R-:W-:Y:S01]  /*7f20*/  HADD2.F32 R54, -RZ, R54.H1_H1 ;  /* 0x30000036ff367230 */ /* 0x000fe20000004100 */
[----:B------:R-:W-:Y:S01]  /*7f30*/  F2FP.F16.E5M2.UNPACK_B R70, R79 ;  /* 0x0000004fff46723e */ /* 0x000fe200020004ff */
[--C-:B------:R-:W-:Y:S01]  /*7f40*/  HADD2.F32 R57, -RZ, R58.reuse.H0_H0 ;  /* 0x2000003aff397230 */ /* 0x100fe20000004100 */
[----:B------:R-:W-:Y:S01]  /*7f50*/  F2FP.F16.E5M2.UNPACK_B R56, R75.H1 ;  /* 0x0000004bff38723e */ /* 0x000fe200030004ff */
[----:B------:R-:W-:Y:S01]  /*7f60*/  HADD2.F32 R58, -RZ, R58.H1_H1 ;  /* 0x3000003aff3a7230 */ /* 0x000fe20000004100 */
[----:B------:R-:W-:Y:S01]  /*7f70*/  F2FP.F16.E5M2.UNPACK_B R60, R76.H1 ;  /* 0x0000004cff3c723e */ /* 0x000fe200030004ff */
[--C-:B------:R-:W-:Y:S01]  /*7f80*/  HADD2.F32 R61, -RZ, R62.reuse.H0_H0 ;  /* 0x2000003eff3d7230 */ /* 0x100fe20000004100 */
[----:B------:R-:W-:Y:S01]  /*7f90*/  F2FP.F16.E5M2.UNPACK_B R64, R77.H1 ;  /* 0x0000004dff40723e */ /* 0x000fe200030004ff */
[----:B------:R-:W-:Y:S01]  /*7fa0*/  HADD2.F32 R62, -RZ, R62.H1_H1 ;  /* 0x3000003eff3e7230 */ /* 0x000fe20000004100 */
[----:B------:R-:W-:Y:S01]  /*7fb0*/  F2FP.F16.E5M2.UNPACK_B R68, R78.H1 ;  /* 0x0000004eff44723e */ /* 0x000fe200030004ff */
        /* <DEDUP_REMOVED lines=112> */
[----:B------:R-:W-:Y:S02]  /*86c0*/  UIADD3 UR4, UPT, UPT, UR44, 0x4200, URZ ;  /* 0x000042002c047890 */ /* 0x000fe4000fffe0ff */
[----:B------:R-:W-:Y:S01]  /*86d0*/  UIADD3 UR9, UPT, UPT, UR49, 0x80, URZ ;  /* 0x0000008031097890 */ /* 0x000fe2000fffe0ff */
[----:B------:R-:W-:Y:S01]  /*86e0*/  UMOV UR10, UR50 ;  /* 0x00000032000a7c82 */ /* 0x000fe20008000000 */
[----:B------:R-:W-:Y:S02]  /*86f0*/  UMOV UR11, UR36 ;  /* 0x00000024000b7c82 */ /* 0x000fe40008000000 */
        /* <DEDUP_REMOVED lines=8> */
.L_x_122:
[----:B------:R-:W-:Y:S05]  /*8780*/  BSYNC.RECONVERGENT B0 ;  /* 0x0000000000007941 */ /* 0x000fea0003800200 */
.L_x_121:
        /* <DEDUP_REMOVED lines=16> */
.L_x_126:
[----:B------:R-:W-:Y:S05]  /*8890*/  BSYNC B0 ;  /* 0x0000000000007941 */ /* 0x000fea0003800000 */
.L_x_125:
        /* <DEDUP_REMOVED lines=17> */
.L_x_124:
[----:B------:R-:W-:Y:S05]  /*89b0*/  BSYNC B1 ;  /* 0x0000000000017941 */ /* 0x000fea0003800000 */
.L_x_123:
        /* <DEDUP_REMOVED lines=21> */
.L_x_128:
[----:B------:R-:W-:Y:S01]  /*8b10*/  ISETP.NE.AND P0, PT, R97, RZ, PT ;  /* 0x000000ff6100720c */ /* 0x000fe20003f05270 */
[----:B------:R-:W-:Y:S05]  /*8b20*/  WARPSYNC.ALL ;  /* 0x0000000000007948 */ /* 0x000fea0003800000 */
[----:B------:R-:W-:Y:S01]  /*8b30*/  R2UR UR4, R39 ;  /* 0x00000000270472ca */ /* 0x000fe200000e0000 */
[----:B------:R-:W2:Y:S01]  /*8b40*/  S2UR UR6, SR_CgaCtaId ;  /* 0x00000000000679c3 */ /* 0x000ea20000008800 */
[-C--:B------:R-:W-:Y:S01]  /*8b50*/  F2FP.F16.E5M2.UNPACK_B R42, R72.reuse ;  /* 0x00000048ff2a723e */ /* 0x080fe200020004ff */
[----:B------:R-:W-:Y:S01]  /*8b60*/  BSSY.RECONVERGENT B0, `(.L_x_129) ;  /* 0x000009b000007945 */ /* 0x000fe20003800200 */
[----:B------:R-:W-:Y:S02]  /*8b70*/  F2FP.F16.E5M2.UNPACK_B R72, R72.H1 ;  /* 0x00000048ff48723e */ /* 0x000fe400030004ff */
[-C--:B------:R-:W-:Y:S01]  /*8b80*/  F2FP.F16.E5M2.UNPACK_B R46, R73.reuse ;  /* 0x00000049ff2e723e */ /* 0x080fe200020004ff */
[--C-:B------:R-:W-:Y:S01]  /*8b90*/  HADD2.F32 R40, -RZ, R42.reuse.H0_H0 ;  /* 0x2000002aff287230 */ /* 0x100fe20000004100 */
[----:B------:R-:W-:Y:S01]  /*8ba0*/  F2FP.F16.E5M2.UNPACK_B R73, R73.H1 ;  /* 0x00000049ff49723e */ /* 0x000fe200030004ff */
[----:B------:R-:W-:Y:S01]  /*8bb0*/  HADD2.F32 R42, -RZ, R42.H1_H1 ;  /* 0x3000002aff2a7230 */ /* 0x000fe20000004100 */
[-C--:B------:R-:W-:Y:S01]  /*8bc0*/  F2FP.F16.E5M2.UNPACK_B R50, R74.reuse ;  /* 0x0000004aff32723e */ /* 0x080fe200020004ff */
[----:B------:R-:W-:Y:S01]  /*8bd0*/  HADD2.F32 R43, -RZ, R72.H0_H0 ;  /* 0x20000048ff2b7230 */ /* 0x000fe20000004100 */
[----:B------:R-:W-:Y:S01]  /*8be0*/  F2FP.F16.E5M2.UNPACK_B R74, R74.H1 ;  /* 0x0000004aff4a723e */ /* 0x000fe200030004ff */
[----:B------:R-:W-:Y:S01]  /*8bf0*/  LDTM.16dp32bit_t0_t15.x32 R4, tmem[UR4+0xc0] ;  /* 0x0000c004000479ee */ /* 0x000fe20008a80000 */
[----:B------:R-:W3:Y:S01]  /*8c00*/  LDTM.16dp32bit_t16_t31.x32 R4, tmem[UR4+0xe0] ;  /* 0x0000e004000479ee */ /* 0x000ee20008aa0000 */
[----:B------:R-:W-:Y:S01]  /*8c10*/  NOP ;  /* 0x0000000000007918 */ /* 0x000fe20000000000 */
[--C-:B------:R-:W-:Y:S01]  /*8c20*/  HADD2.F32 R45, -RZ, R46.reuse.H0_H0 ;  /* 0x2000002eff2d7230 */ /* 0x100fe20000004100 */
[----:B------:R-:W-:Y:S01]  /*8c30*/  R2UR UR5, R71 ;  /* 0x00000000470572ca */ /* 0x000fe200000e0000 */
[----:B------:R-:W-:Y:S01]  /*8c40*/  HADD2.F32 R46, -RZ, R46.H1_H1 ;  /* 0x3000002eff2e7230 */ /* 0x000fe20000004100 */
[----:B------:R-:W-:Y:S01]  /*8c50*/  F2FP.F16.E5M2.UNPACK_B R54, R75 ;  /* 0x0000004bff36723e */ /* 0x000fe200020004ff */
        /* <DEDUP_REMOVED lines=10> */
[----:B------:R-:W-:Y:S01]  /*8d00*/  UIADD3 UR4, UPT, UPT, UR5, 0xd0, URZ ;  /* 0x000000d005047890 */ /* 0x000fe2000fffe0ff */
[----:B------:R-:W-:Y:S01]  /*8d10*/  HADD2.F32 R59, -RZ, R58.H1_H1 ;  /* 0x3000003aff3b7230 */ /* 0x000fe20000004100 */
[----:B------:R-:W-:Y:S01]  /*8d20*/  F2FP.F16.E5M2.UNPACK_B R76, R76.H1 ;  /* 0x0000004cff4c723e */ /* 0x000fe200030004ff */
[--C-:B------:R-:W-:Y:S01]  /*8d30*/  HADD2.F32 R60, -RZ, R62.reuse.H0_H0 ;  /* 0x2000003eff3c7230 */ /* 0x100fe20000004100 */
[----:B------:R-:W-:Y:S01]  /*8d40*/  F2FP.F16.E5M2.UNPACK_B R77, R77.H1 ;  /* 0x0000004dff4d723e */ /* 0x000fe200030004ff */
[----:B------:R-:W-:Y:S01]  /*8d50*/  HADD2.F32 R63, -RZ, R62.H1_H1 ;  /* 0x3000003eff3f7230 */ /* 0x000fe20000004100 */
[----:B------:R-:W-:Y:S01]  /*8d60*/  F2FP.F16.E5M2.UNPACK_B R78, R78.H1 ;  /* 0x0000004eff4e723e */ /* 0x000fe200030004ff */
[--C-:B------:R-:W-:Y:S01]  /*8d70*/  HADD2.F32 R64, -RZ, R66.reuse.H0_H0 ;  /* 0x20000042ff407230 */ /* 0x100fe20000004100 */
[----:B--2---:R-:W-:Y:S01]  /*8d80*/  UPRMT UR4, UR6, 0x654, UR4 ;  /* 0x0000065406047896 */ /* 0x004fe20008000004 */
        /* <DEDUP_REMOVED lines=8> */
[----:B------:R-:W-:Y:S01]  /*8e10*/  SYNCS.ARRIVE.TRANS64.RED.A1T0 RZ, [UR4], RZ ;  /* 0x000000ffffff79a7 */ /* 0x000fe20008100404 */
[C---:B------:R-:W-:Y:S01]  /*8e20*/  FMUL R16, R38.reuse, R16 ;  /* 0x0000001026107220 */ /* 0x040fe20000400000 */
[C---:B------:R-:W-:Y:S01]  /*8e30*/  FMUL R17, R38.reuse, R17 ;  /* 0x0000001126117220 */ /* 0x040fe20000400000 */
[C---:B------:R-:W-:Y:S01]  /*8e40*/  FMUL R0, R38.reuse, R20 ;  /* 0x0000001426007220 */ /* 0x040fe20000400000 */
[C---:B------:R-:W-:Y:S01]  /*8e50*/  FMUL R2, R38.reuse, R21 ;  /* 0x0000001526027220 */ /* 0x040fe20000400000 */
[C---:B------:R-:W-:Y:S01]  /*8e60*/  FMUL R20, R38.reuse, R25 ;  /* 0x0000001926147220 */ /* 0x040fe20000400000 */
[----:B------:R-:W-:Y:S02]  /*8e70*/  HADD2.F32 R67, -RZ, R66.H1_H1 ;  /* 0x30000042ff437230 */ /* 0x000fe40000004100 */
[C---:B------:R-:W-:Y:S01]  /*8e80*/  FMUL R6, R38.reuse, R6 ;  /* 0x0000000626067220 */ /* 0x040fe20000400000 */
[----:B------:R-:W-:Y:S02]  /*8e90*/  HADD2.F32 R44, -RZ, R72.H1_H1 ;  /* 0x30000048ff2c7230 */ /* 0x000fe40000004100 */
[C---:B------:R-:W-:Y:S01]  /*8ea0*/  FMUL R7, R38.reuse, R7 ;  /* 0x0000000726077220 */ /* 0x040fe20000400000 */
[--C-:B------:R-:W-:Y:S02]  /*8eb0*/  HADD2.F32 R47, -RZ, R73.reuse.H0_H0 ;  /* 0x20000049ff2f7230 */ /* 0x100fe40000004100 */
[C---:B------:R-:W-:Y:S01]  /*8ec0*/  FFMA R6, R41.reuse, R43, R6 ;  /* 0x0000002b29067223 */ /* 0x040fe20000000006 */
[--C-:B------:R-:W-:Y:S02]  /*8ed0*/  HADD2.F32 R40, -RZ, R68.reuse.H0_H0 ;  /* 0x20000044ff287230 */ /* 0x100fe40000004100 */
[C---:B------:R-:W-:Y:S01]  /*8ee0*/  FFMA R7, R41.reuse, R44, R7 ;  /* 0x0000002c29077223 */ /* 0x040fe20000000007 */
[C---:B------:R-:W-:Y:S01]  /*8ef0*/  FFMA R8, R41.reuse, R45, R8 ;  /* 0x0000002d29087223 */ /* 0x040fe20000000008 */
[----:B------:R-:W-:Y:S01]  /*8f00*/  FFMA R9, R41, R46, R9 ;  /* 0x0000002e29097223 */ /* 0x000fe20000000009 */
[----:B------:R-:W-:Y:S02]  /*8f10*/  HADD2.F32 R43, -RZ, R68.H1_H1 ;  /* 0x30000044ff2b7230 */ /* 0x000fe40000004100 */
[C---:B------:R-:W-:Y:S01]  /*8f20*/  FMUL R10, R38.reuse, R10 ;  /* 0x0000000a260a7220 */ /* 0x040fe20000400000 */
[----:B------:R-:W-:Y:S01]  /*8f30*/  HADD2.F32 R48, -RZ, R73.H1_H1 ;  /* 0x30000049ff307230 */ /* 0x000fe20000004100 */
[----:B------:R-:W-:Y:S01]  /*8f40*/  F2FP.SATFINITE.E5M2.F32.PACK_AB_MERGE_C R100, R7, R6, RZ ;  /* 0x000000060764723e */ /* 0x000fe200048060ff */
[C---:B------:R-:W-:Y:S01]  /*8f50*/  FMUL R7, R38.reuse, R24 ;  /* 0x0000001826077220 */ /* 0x040fe20000400000 */
[----:B------:R-:W-:Y:S01]  /*8f60*/  FFMA R10, R41, R47, R10 ;  /* 0x0000002f290a7223 */ /* 0x000fe2000000000a */
[C---:B------:R-:W-:Y:S01]  /*8f70*/  FMUL R24, R38.reuse, R29 ;  /* 0x0000001d26187220 */ /* 0x040fe20000400000 */
[----:B------:R-:W-:Y:S01]  /*8f80*/  F2FP.SATFINITE.E5M2.F32.PACK_AB_MERGE_C R100, R5, R4, R100 ;  /* 0x000000040564723e */ /* 0x000fe20004806064 */
[C---:B------:R-:W-:Y:S01]  /*8f90*/  FMUL R11, R38.reuse, R11 ;  /* 0x0000000b260b7220 */ /* 0x040fe20000400000 */
[--C-:B------:R-:W-:Y:S02]  /*8fa0*/  HADD2.F32 R51, -RZ, R74.reuse.H0_H0 ;  /* 0x2000004aff337230 */ /* 0x100fe40000004100 */
[C---:B------:R-:W-:Y:S01]  /*8fb0*/  FMUL R14, R38.reuse, R14 ;  /* 0x0000000e260e7220 */ /* 0x040fe20000400000 */
[----:B------:R-:W-:Y:S02]  /*8fc0*/  HADD2.F32 R52, -RZ, R74.H1_H1 ;  /* 0x3000004aff347230 */ /* 0x000fe40000004100 */
[C---:B------:R-:W-:Y:S01]  /*8fd0*/  FFMA R11, R41.reuse, R48, R11 ;  /* 0x00000030290b7223 */ /* 0x040fe2000000000b */
[C---:B------:R-:W-:Y:S01]  /*8fe0*/  FFMA R12, R41.reuse, R49, R12 ;  /* 0x00000031290c7223 */ /* 0x040fe2000000000c */
[C---:B------:R-:W-:Y:S01]  /*8ff0*/  FFMA R13, R41.reuse, R50, R13 ;  /* 0x00000032290d7223 */ /* 0x040fe2000000000d */
[----:B------:R-:W-:Y:S01]  /*9000*/  FFMA R14, R41, R51, R14 ;  /* 0x00000033290e7223 */ /* 0x000fe2000000000e */
[C---:B------:R-:W-:Y:S01]  /*9010*/  FMUL R15, R38.reuse, R15 ;  /* 0x0000000f260f7220 */ /* 0x040fe20000400000 */
[--C-:B------:R-:W-:Y:S01]  /*9020*/  HADD2.F32 R55, -RZ, R75.reuse.H0_H0 ;  /* 0x2000004bff377230 */ /* 0x100fe20000004100 */
[----:B------:R-:W-:Y:S01]  /*9030*/  F2FP.SATFINITE.E5M2.F32.PACK_AB_MERGE_C R101, R11, R10, RZ ;  /* 0x0000000a0b65723e */ /* 0x000fe200048060ff */
[----:B------:R-:W-:Y:S02]  /*9040*/  HADD2.F32 R56, -RZ, R75.H1_H1 ;  /* 0x3000004bff387230 */ /* 0x000fe40000004100 */
[C---:B------:R-:W-:Y:S01]  /*9050*/  FFMA R15, R41.reuse, R52, R15 ;  /* 0x00000034290f7223 */ /* 0x040fe2000000000f */
[----:B------:R-:W-:Y:S01]  /*9060*/  FFMA R16, R41, R53, R16 ;  /* 0x0000003529107223 */ /* 0x000fe20000000010 */
[----:B------:R-:W-:Y:S01]  /*9070*/  F2FP.SATFINITE.E5M2.F32.PACK_AB_MERGE_C R101, R9, R8, R101 ;  /* 0x000000080965723e */ /* 0x000fe20004806065 */
[----:B------:R-:W-:Y:S01]  /*9080*/  FFMA R17, R41, R54, R17 ;  /* 0x0000003629117223 */ /* 0x000fe20000000011 */
[C---:B------:R-:W-:Y:S01]  /*9090*/  FMUL R18, R38.reuse, R18 ;  /* 0x0000001226127220 */ /* 0x040fe20000400000 */
[----:B------:R-:W-:Y:S01]  /*90a0*/  F2FP.SATFINITE.E5M2.F32.PACK_AB_MERGE_C R102, R15, R14, RZ ;  /* 0x0000000e0f66723e */ /* 0x000fe200048060ff */
[C---:B------:R-:W-:Y:S01]  /*90b0*/  FMUL R19, R38.reuse, R19 ;  /* 0x0000001326137220 */ /* 0x040fe20000400000 */
[--C-:B------:R-:W-:Y:S02]  /*90c0*/  HADD2.F32 R58, -RZ, R76.reuse.H0_H0 ;  /* 0x2000004cff3a7230 */ /* 0x100fe40000004100 */
[----:B------:R-:W-:Y:S01]  /*90d0*/  FFMA R18, R41, R55, R18 ;  /* 0x0000003729127223 */ /* 0x000fe20000000012 */
[----:B------:R-:W-:Y:S01]  /*90e0*/  F2FP.SATFINITE.E5M2.F32.PACK_AB_MERGE_C R102, R13, R12, R102 ;  /* 0x0000000c0d66723e */ /* 0x000fe20004806066 */
[C---:B------:R-:W-:Y:S01]  /*90f0*/  FFMA R19, R41.reuse, R56, R19 ;  /* 0x0000003829137223 */ /* 0x040fe20000000013 */
[----:B------:R-:W-:Y:S02]  /*9100*/  HADD2.F32 R61, -RZ, R76.H1_H1 ;  /* 0x3000004cff3d7230 */ /* 0x000fe40000004100 */
[C---:B------:R-:W-:Y:S01]  /*9110*/  FMUL R3, R38.reuse, R22 ;  /* 0x0000001626037220 */ /* 0x040fe20000400000 */
        /* <DEDUP_REMOVED lines=10> */
[C---:B------:R-:W-:Y:S01]  /*91c0*/  FMUL R23, R38.reuse, R28 ;  /* 0x0000001c26177220 */ /* 0x040fe20000400000 */
[----:B------:R-:W-:Y:S01]  /*91d0*/  F2FP.F16.E5M2.UNPACK_B R79, R79.H1 ;  /* 0x0000004fff4f723e */ /* 0x000fe200030004ff */
        /* <DEDUP_REMOVED lines=9> */
[C---:B------:R-:W-:Y:S01]  /*9270*/  FFMA R24, R41.reuse, R67, R24 ;  /* 0x0000004329187223 */ /* 0x040fe20000000018 */
[C---:B------:R-:W-:Y:S01]  /*9280*/  FMUL R28, R38.reuse, R33 ;  /* 0x00000021261c7220 */ /* 0x040fe20000400000 */
[--C-:B------:R-:W-:Y:S02]  /*9290*/  HADD2.F32 R42, -RZ, R79.reuse.H0_H0 ;  /* 0x2000004fff2a7230 */ /* 0x100fe40000004100 */
[C---:B------:R-:W-:Y:S01]  /*92a0*/  FFMA R25, R41.reuse, R66, R25 ;  /* 0x0000004229197223 */ /* 0x040fe20000000019 */
[----:B------:R-:W-:Y:S02]  /*92b0*/  HADD2.F32 R71, -RZ, R79.H1_H1 ;  /* 0x3000004fff477230 */ /* 0x000fe40000004100 */
[C---:B------:R-:W-:Y:S01]  /*92c0*/  FMUL R29, R38.reuse, R34 ;  /* 0x00000022261d7220 */ /* 0x040fe20000400000 */
        /* <DEDUP_REMOVED lines=9> */
[----:B-1----:R-:W-:Y:S01]  /*9360*/  F2FP.SATFINITE.E5M2.F32.PACK_AB_MERGE_C R105, R22, R21, RZ ;  /* 0x000000151669723e */ /* 0x002fe200048060ff */
[----:B------:R1:W-:Y:S01]  /*9370*/  STS.128 [R84+UR44+0x5200], R100 ;  /* 0x0052006454007988 */ /* 0x0003e20008000c2c */
[----:B------:R-:W-:Y:S02]  /*9380*/  F2FP.SATFINITE.E5M2.F32.PACK_AB_MERGE_C R64, R26, R25, RZ ;  /* 0x000000191a40723e */ /* 0x000fe400048060ff */
[----:B------:R-:W-:Y:S02]  /*9390*/  F2FP.SATFINITE.E5M2.F32.PACK_AB_MERGE_C R67, R30, R29, RZ ;  /* 0x0000001d1e43723e */ /* 0x000fe400048060ff */
[----:B------:R-:W-:Y:S02]  /*93a0*/  F2FP.SATFINITE.E5M2.F32.PACK_AB_MERGE_C R104, R2, R0, R3 ;  /* 0x000000000268723e */ /* 0x000fe40004806003 */
[----:B------:R-:W-:Y:S02]  /*93b0*/  F2FP.SATFINITE.E5M2.F32.PACK_AB_MERGE_C R105, R20, R7, R105 ;  /* 0x000000071469723e */ /* 0x000fe40004806069 */
[----:B------:R-:W-:Y:S02]  /*93c0*/  F2FP.SATFINITE.E5M2.F32.PACK_AB_MERGE_C R106, R24, R23, R64 ;  /* 0x00000017186a723e */ /* 0x000fe40004806040 */
[----:B------:R-:W-:Y:S02]  /*93d0*/  F2FP.SATFINITE.E5M2.F32.PACK_AB_MERGE_C R107, R28, R27, R67 ;  /* 0x0000001b1c6b723e */ /* 0x000fe40004806043 */
[----:B------:R-:W-:Y:S03]  /*93e0*/  IADD3 R36, PT, PT, R36, 0x1, RZ ;  /* 0x0000000124247810 */ /* 0x000fe60007ffe0ff */
        /* <DEDUP_REMOVED lines=18> */
.L_x_130:
[----:B------:R-:W-:Y:S05]  /*9510*/  BSYNC.RECONVERGENT B0 ;  /* 0x0000000000007941 */ /* 0x000fea0003800200 */
.L_x_129:
[----:B------:R-:W-:Y:S01]  /*9520*/  R2UR UR4, R87 ;  /* 0x00000000570472ca */ /* 0x000fe200000e0000 */
[----:B------:R-:W-:Y:S01]  /*9530*/  BAR.SYNC.DEFER_BLOCKING 0x1, 0x80 ;  /* 0x0042000000007b1d */ /* 0x000fe20000010000 */
[C---:B------:R-:W-:Y:S01]  /*9540*/  ISETP.NE.AND P0, PT, R89.reuse, 0x2, PT ;  /* 0x000000025900780c */ /* 0x040fe20003f05270 */
[----:B------:R-:W-:Y:S01]  /*9550*/  UISETP.NE.AND UP0, UPT, UR45, URZ, UPT ;  /* 0x000000ff2d00728c */ /* 0x000fe2000bf05270 */
[----:B------:R-:W-:Y:S01]  /*9560*/  ISETP.NE.AND P1, PT, R36, 0x4, PT ;  /* 0x000000042400780c */ /* 0x000fe20003f25270 */
[----:B------:R-:W-:Y:S01]  /*9570*/  UIADD3 UR20, UPT, UPT, UR37, UR59, URZ ;  /* 0x0000003b25147290 */ /* 0x000fe2000fffe0ff */
[----:B------:R-:W-:Y:S02]  /*9580*/  SEL R5, RZ, 0x1, P0 ;  /* 0x00000001ff057807 */ /* 0x000fe40000000000 */
[----:B------:R-:W-:Y:S02]  /*9590*/  SEL R3, RZ, 0x1, P1 ;  /* 0x00000001ff037807 */ /* 0x000fe40000800000 */
[----:B------:R-:W-:Y:S02]  /*95a0*/  LOP3.LUT R92, R92, R5, RZ, 0x3c, !PT ;  /* 0x000000055c5c7212 */ /* 0x000fe400078e3cff */
[----:B------:R-:W-:Y:S01]  /*95b0*/  LOP3.LUT R94, R94, R3, RZ, 0x3c, !PT ;  /* 0x000000035e5e7212 */ /* 0x000fe200078e3cff */
[----:B------:R-:W-:Y:S01]  /*95c0*/  UIADD3 UR16, UPT, UPT, UR38, UR4, URZ ;  /* 0x0000000426107290 */ /* 0x000fe2000fffe0ff */
[----:B------:R-:W-:Y:S02]  /*95d0*/  SEL R89, R89, RZ, P0 ;  /* 0x000000ff59597207 */ /* 0x000fe40000000000 */
[----:B------:R-:W-:Y:S01]  /*95e0*/  SEL R36, R36, RZ, P1 ;  /* 0x000000ff24247207 */ /* 0x000fe20000800000 */
[----:B------:R-:W-:Y:S01]  /*95f0*/  UMOV UR36, UR58 ;  /* 0x0000003a00247c82 */ /* 0x000fe20008000000 */
[----:B------:R-:W-:Y:S07]  /*9600*/  BRA.U UP0, `(.L_x_131) ;  /* 0xffffffb900e07547 */ /* 0x000fee000b83ffff */
[----:B------:R-:W-:Y:S05]  /*9610*/  EXIT ;  /* 0x000000000000794d */ /* 0x000fea0003800000 */
.L_x_24:
[----:B--2---:R2:W3:Y:S02]  /*9620*/  SYNCS.PHASECHK.TRANS64.TRYWAIT P0, [R0+URZ+0x100], R3 ;  /* 0x00010003000075a7 */ /* 0x0044e400080011ff */
[----:B---3--:R-:W-:Y:S05]  /*9630*/  @!P0 NANOSLEEP.SYNCS 0x989680 ;  /* 0x009896800000895d */ /* 0x008fea0003900000 */
[----:B------:R-:W3:Y:S02]  /*9640*/  @!P0 SYNCS.PHASECHK.TRANS64 P0, [R0+URZ+0x100], R3 ;  /* 0x00010003000085a7 */ /* 0x000ee400080010ff */
[----:B---3--:R-:W-:Y:S05]  /*9650*/  @!P0 BRA `(.L_x_24) ;  /* 0xfffffffc00f08947 */ /* 0x008fea000383ffff */
[----:B------:R-:W-:Y:S05]  /*9660*/  BRA `(.L_x_132) ;  /* 0xffffff8000987947 */ /* 0x000fea000383ffff */
.L_x_27:
[----:B--2---:R-:W-:-:S07]  /*9670*/  MOV R0, UR33 ;  /* 0x0000002100007c02 */ /* 0x004fce0008000f00 */
.L_x_133:
[----:B--2---:R2:W3:Y:S02]  /*9680*/  SYNCS.PHASECHK.TRANS64.TRYWAIT P0, [R0+URZ+0x20], R3 ;  /* 0x00002003000075a7 */ /* 0x0044e400080011ff */
[----:B---3--:R-:W-:Y:S05]  /*9690*/  @!P0 NANOSLEEP.SYNCS 0x989680 ;  /* 0x009896800000895d */ /* 0x008fea0003900000 */
[----:B------:R-:W3:Y:S02]  /*96a0*/  @!P0 SYNCS.PHASECHK.TRANS64 P0, [R0+URZ+0x20], R3 ;  /* 0x00002003000085a7 */ /* 0x000ee400080010ff */
[----:B---3--:R-:W-:Y:S05]  /*96b0*/  @!P0 BRA `(.L_x_133) ;  /* 0xfffffffc00f08947 */ /* 0x008fea000383ffff */
[----:B------:R-:W-:Y:S05]  /*96c0*/  BRA `(.L_x_26) ;  /* 0xffffff8000d87947 */ /* 0x000fea000383ffff */
.L_x_34:
[----:B-1----:R-:W-:-:S07]  /*96d0*/  MOV R0, UR17 ;  /* 0x0000001100007c02 */ /* 0x002fce0008000f00 */
.L_x_134:
[----:B-1----:R1:W2:Y:S02]  /*96e0*/  SYNCS.PHASECHK.TRANS64.TRYWAIT P0, [R0+URZ+0x20], R3 ;  /* 0x00002003000075a7 */ /* 0x0022a400080011ff */
[----:B--2---:R-:W-:Y:S05]  /*96f0*/  @!P0 NANOSLEEP.SYNCS 0x989680 ;  /* 0x009896800000895d */ /* 0x004fea0003900000 */
[----:B------:R-:W2:Y:S02]  /*9700*/  @!P0 SYNCS.PHASECHK.TRANS64 P0, [R0+URZ+0x20], R3 ;  /* 0x00002003000085a7 */ /* 0x000ea400080010ff */
[----:B--2---:R-:W-:Y:S05]  /*9710*/  @!P0 BRA `(.L_x_134) ;  /* 0xfffffffc00f08947 */ /* 0x004fea000383ffff */
[----:B------:R-:W-:Y:S05]  /*9720*/  BRA `(.L_x_33) ;  /* 0xffffff8400947947 */ /* 0x000fea000383ffff */
.L_x_39:
[----:B-1----:R1:W2:Y:S02]  /*9730*/  SYNCS.PHASECHK.TRANS64.TRYWAIT P0, [R3+URZ+0x90], R0 ;  /* 0x00009000030075a7 */ /* 0x0022a400080011ff */
[----:B--2---:R-:W-:Y:S05]  /*9740*/  @!P0 NANOSLEEP.SYNCS 0x989680 ;  /* 0x009896800000895d */ /* 0x004fea0003900000 */
[----:B------:R-:W2:Y:S02]  /*9750*/  @!P0 SYNCS.PHASECHK.TRANS64 P0, [R3+URZ+0x90], R0 ;  /* 0x00009000030085a7 */ /* 0x000ea400080010ff */
[----:B--2---:R-:W-:Y:S05]  /*9760*/  @!P0 BRA `(.L_x_39) ;  /* 0xfffffffc00f08947 */ /* 0x004fea000383ffff */
[----:B------:R-:W-:Y:S05]  /*9770*/  BRA `(.L_x_135) ;  /* 0xffffff8800347947 */ /* 0x000fea000383ffff */
.L_x_43:
[----:B-1----:R-:W-:-:S07]  /*9780*/  MOV R0, UR4 ;  /* 0x0000000400007c02 */ /* 0x002fce0008000f00 */
.L_x_136:
[----:B-1----:R1:W2:Y:S02]  /*9790*/  SYNCS.PHASECHK.TRANS64.TRYWAIT P0, [R0+URZ], R3 ;  /* 0x00000003000075a7 */ /* 0x0022a400080011ff */
[----:B--2---:R-:W-:Y:S05]  /*97a0*/  @!P0 NANOSLEEP.SYNCS 0x989680 ;  /* 0x009896800000895d */ /* 0x004fea0003900000 */
[----:B------:R-:W2:Y:S02]  /*97b0*/  @!P0 SYNCS.PHASECHK.TRANS64 P0, [R0+URZ], R3 ;  /* 0x00000003000085a7 */ /* 0x000ea400080010ff */
[----:B--2---:R-:W-:Y:S05]  /*97c0*/  @!P0 BRA `(.L_x_136) ;  /* 0xfffffffc00f08947 */ /* 0x004fea000383ffff */
[----:B------:R-:W-:Y:S05]  /*97d0*/  BRA `(.L_x_137) ;  /* 0xffffff8c00dc7947 */ /* 0x000fea000383ffff */
.L_x_44:
[----:B------:R-:W-:-:S07]  /*97e0*/  MOV R0, UR5 ;  /* 0x0000000500007c02 */ /* 0x000fce0008000f00 */
.L_x_138:
[----:B-1----:R1:W2:Y:S02]  /*97f0*/  SYNCS.PHASECHK.TRANS64.TRYWAIT P0, [R0+URZ], R3 ;  /* 0x00000003000075a7 */ /* 0x0022a400080011ff */
[----:B--2---:R-:W-:Y:S05]  /*9800*/  @!P0 NANOSLEEP.SYNCS 0x989680 ;  /* 0x009896800000895d */ /* 0x004fea0003900000 */
[----:B------:R-:W2:Y:S02]  /*9810*/  @!P0 SYNCS.PHASECHK.TRANS64 P0, [R0+URZ], R3 ;  /* 0x00000003000085a7 */ /* 0x000ea400080010ff */
[----:B--2---:R-:W-:Y:S05]  /*9820*/  @!P0 BRA `(.L_x_138) ;  /* 0xfffffffc00f08947 */ /* 0x004fea000383ffff */
[----:B------:R-:W-:Y:S05]  /*9830*/  BRA `(.L_x_139) ;  /* 0xffffff8c00e87947 */ /* 0x000fea000383ffff */
.L_x_45:
[----:B------:R-:W-:-:S07]  /*9840*/  MOV R0, UR5 ;  /* 0x0000000500007c02 */ /* 0x000fce0008000f00 */
.L_x_140:
[----:B-1----:R1:W2:Y:S02]  /*9850*/  SYNCS.PHASECHK.TRANS64.TRYWAIT P0, [R0+URZ], R3 ;  /* 0x00000003000075a7 */ /* 0x0022a400080011ff */
[----:B--2---:R-:W-:Y:S05]  /*9860*/  @!P0 NANOSLEEP.SYNCS 0x989680 ;  /* 0x009896800000895d */ /* 0x004fea0003900000 */
[----:B------:R-:W2:Y:S02]  /*9870*/  @!P0 SYNCS.PHASECHK.TRANS64 P0, [R0+URZ], R3 ;  /* 0x00000003000085a7 */ /* 0x000ea400080010ff */
[----:B--2---:R-:W-:Y:S05]  /*9880*/  @!P0 BRA `(.L_x_140) ;  /* 0xfffffffc00f08947 */ /* 0x004fea000383ffff */
[----:B------:R-:W-:Y:S05]  /*9890*/  BRA `(.L_x_141) ;  /* 0xffffff8c00f47947 */ /* 0x000fea000383ffff */
.L_x_48:
[----:B-1----:R1:W2:Y:S02]  /*98a0*/  SYNCS.PHASECHK.TRANS64.TRYWAIT P0, [R2+URZ+0xf0], R5 ;  /* 0x0000f005020075a7 */ /* 0x0022a400080011ff */
[----:B--2---:R-:W-:Y:S05]  /*98b0*/  @!P0 NANOSLEEP.SYNCS 0x989680 ;  /* 0x009896800000895d */ /* 0x004fea0003900000 */
[----:B------:R-:W2:Y:S02]  /*98c0*/  @!P0 SYNCS.PHASECHK.TRANS64 P0, [R2+URZ+0xf0], R5 ;  /* 0x0000f005020085a7 */ /* 0x000ea400080010ff */
[----:B--2---:R-:W-:Y:S05]  /*98d0*/  @!P0 BRA `(.L_x_48) ;  /* 0xfffffffc00f08947 */ /* 0x004fea000383ffff */
[----:B------:R-:W-:Y:S05]  /*98e0*/  BRA `(.L_x_142) ;  /* 0xffffff9000587947 */ /* 0x000fea000383ffff */
.L_x_49:
[----:B------:R-:W-:-:S07]  /*98f0*/  MOV R2, UR4 ;  /* 0x0000000400027c02 */ /* 0x000fce0008000f00 */
.L_x_143:
[----:B-1----:R1:W2:Y:S02]  /*9900*/  SYNCS.PHASECHK.TRANS64.TRYWAIT P0, [R2+URZ+0xa0], R5 ;  /* 0x0000a005020075a7 */ /* 0x0022a400080011ff */
[----:B--2---:R-:W-:Y:S05]  /*9910*/  @!P0 NANOSLEEP.SYNCS 0x989680 ;  /* 0x009896800000895d */ /* 0x004fea0003900000 */
[----:B------:R-:W2:Y:S02]  /*9920*/  @!P0 SYNCS.PHASECHK.TRANS64 P0, [R2+URZ+0xa0], R5 ;  /* 0x0000a005020085a7 */ /* 0x000ea400080010ff */
[----:B--2---:R-:W-:Y:S05]  /*9930*/  @!P0 BRA `(.L_x_143) ;  /* 0xfffffffc00f08947 */ /* 0x004fea000383ffff */
[----:B------:R-:W-:Y:S05]  /*9940*/  BRA `(.L_x_144) ;  /* 0xffffff9000687947 */ /* 0x000fea000383ffff */
.L_x_50:
[----:B-1----:R1:W2:Y:S02]  /*9950*/  SYNCS.PHASECHK.TRANS64.TRYWAIT P1, [R2+URZ+0x90], R5 ;  /* 0x00009005020075a7 */ /* 0x0022a400080211ff */
[----:B--2---:R-:W-:Y:S05]  /*9960*/  @!P1 NANOSLEEP.SYNCS 0x989680 ;  /* 0x009896800000995d */ /* 0x004fea0003900000 */
[----:B------:R-:W2:Y:S02]  /*9970*/  @!P1 SYNCS.PHASECHK.TRANS64 P1, [R2+URZ+0x90], R5 ;  /* 0x00009005020095a7 */ /* 0x000ea400080210ff */
[----:B--2---:R-:W-:Y:S05]  /*9980*/  @!P1 BRA `(.L_x_50) ;  /* 0xfffffffc00f09947 */ /* 0x004fea000383ffff */
[----:B------:R-:W-:Y:S05]  /*9990*/  BRA `(.L_x_145) ;  /* 0xffffff9000987947 */ /* 0x000fea000383ffff */
.L_x_53:
[----:B------:R-:W-:-:S07]  /*99a0*/  MOV R0, UR4 ;  /* 0x0000000400007c02 */ /* 0x000fce0008000f00 */
.L_x_146:
[----:B-1----:R1:W2:Y:S02]  /*99b0*/  SYNCS.PHASECHK.TRANS64.TRYWAIT P0, [R0+URZ+0xa0], R3 ;  /* 0x0000a003000075a7 */ /* 0x0022a400080011ff */
[----:B--2---:R-:W-:Y:S05]  /*99c0*/  @!P0 NANOSLEEP.SYNCS 0x989680 ;  /* 0x009896800000895d */ /* 0x004fea0003900000 */
[----:B------:R-:W2:Y:S02]  /*99d0*/  @!P0 SYNCS.PHASECHK.TRANS64 P0, [R0+URZ+0xa0], R3 ;  /* 0x0000a003000085a7 */ /* 0x000ea400080010ff */
[----:B--2---:R-:W-:Y:S05]  /*99e0*/  @!P0 BRA `(.L_x_146) ;  /* 0xfffffffc00f08947 */ /* 0x004fea000383ffff */
[----:B------:R-:W-:Y:S05]  /*99f0*/  BRA `(.L_x_52) ;  /* 0xffffff9000ec7947 */ /* 0x000fea000383ffff */
.L_x_60:
[----:B-1----:R1:W2:Y:S02]  /*9a00*/  SYNCS.PHASECHK.TRANS64.TRYWAIT P1, [R0+URZ+0x90], R5 ;  /* 0x00009005000075a7 */ /* 0x0022a400080211ff */
[----:B--2---:R-:W-:Y:S05]  /*9a10*/  @!P1 NANOSLEEP.SYNCS 0x989680 ;  /* 0x009896800000995d */ /* 0x004fea0003900000 */
[----:B------:R-:W2:Y:S02]  /*9a20*/  @!P1 SYNCS.PHASECHK.TRANS64 P1, [R0+URZ+0x90], R5 ;  /* 0x00009005000095a7 */ /* 0x000ea400080210ff */
[----:B--2---:R-:W-:Y:S05]  /*9a30*/  @!P1 BRA `(.L_x_60) ;  /* 0xfffffffc00f09947 */ /* 0x004fea000383ffff */
[----:B------:R-:W-:Y:S05]  /*9a40*/  BRA `(.L_x_147) ;  /* 0xffffff9800547947 */ /* 0x000fea000383ffff */
.L_x_61:
[----:B------:R-:W-:-:S07]  /*9a50*/  MOV R3, UR23 ;  /* 0x0000001700037c02 */ /* 0x000fce0008000f00 */
.L_x_148:
[----:B-1----:R1:W2:Y:S02]  /*9a60*/  SYNCS.PHASECHK.TRANS64.TRYWAIT P0, [R3+URZ+0xd0], R0 ;  /* 0x0000d000030075a7 */ /* 0x0022a400080011ff */
[----:B--2---:R-:W-:Y:S05]  /*9a70*/  @!P0 NANOSLEEP.SYNCS 0x989680 ;  /* 0x009896800000895d */ /* 0x004fea0003900000 */
[----:B------:R-:W2:Y:S02]  /*9a80*/  @!P0 SYNCS.PHASECHK.TRANS64 P0, [R3+URZ+0xd0], R0 ;  /* 0x0000d000030085a7 */ /* 0x000ea400080010ff */
[----:B--2---:R-:W-:Y:S05]  /*9a90*/  @!P0 BRA `(.L_x_148) ;  /* 0xfffffffc00f08947 */ /* 0x004fea000383ffff */
[----:B------:R-:W-:Y:S05]  /*9aa0*/  BRA `(.L_x_149) ;  /* 0xffffff9800a47947 */ /* 0x000fea000383ffff */
.L_x_64:
[----:B------:R-:W-:Y:S07]  /*9ab0*/  MOV R0, UR5 ;  /* 0x0000000500007c02 */ /* 0x000fee0008000f00 */
.L_x_150:
[----:B-1----:R1:W2:Y:S02]  /*9ac0*/  SYNCS.PHASECHK.TRANS64.TRYWAIT P0, [R0+URZ], R3 ;  /* 0x00000003000075a7 */ /* 0x0022a400080011ff */
[----:B--2---:R-:W-:Y:S05]  /*9ad0*/  @!P0 NANOSLEEP.SYNCS 0x989680 ;  /* 0x009896800000895d */ /* 0x004fea0003900000 */
[----:B------:R-:W2:Y:S02]  /*9ae0*/  @!P0 SYNCS.PHASECHK.TRANS64 P0, [R0+URZ], R3 ;  /* 0x00000003000085a7 */ /* 0x000ea400080010ff */
[----:B--2---:R-:W-:Y:S05]  /*9af0*/  @!P0 BRA `(.L_x_150) ;  /* 0xfffffffc00f08947 */ /* 0x004fea000383ffff */
[----:B------:R-:W-:Y:S05]  /*9b00*/  BRA `(.L_x_63) ;  /* 0xffffff9800c07947 */ /* 0x000fea000383ffff */
.L_x_67:
[----:B------:R-:W-:-:S07]  /*9b10*/  MOV R0, UR4 ;  /* 0x0000000400007c02 */ /* 0x000fce0008000f00 */
.L_x_151:
[----:B--2---:R2:W4:Y:S02]  /*9b20*/  SYNCS.PHASECHK.TRANS64.TRYWAIT P0, [R0+URZ], R3 ;  /* 0x00000003000075a7 */ /* 0x00452400080011ff */
[----:B----4-:R-:W-:Y:S05]  /*9b30*/  @!P0 NANOSLEEP.SYNCS 0x989680 ;  /* 0x009896800000895d */ /* 0x010fea0003900000 */
[----:B------:R-:W4:Y:S02]  /*9b40*/  @!P0 SYNCS.PHASECHK.TRANS64 P0, [R0+URZ], R3 ;  /* 0x00000003000085a7 */ /* 0x000f2400080010ff */
[----:B----4-:R-:W-:Y:S05]  /*9b50*/  @!P0 BRA `(.L_x_151) ;  /* 0xfffffffc00f08947 */ /* 0x010fea000383ffff */
[----:B------:R-:W-:Y:S05]  /*9b60*/  BRA `(.L_x_152) ;  /* 0xffffff9c00747947 */ /* 0x000fea000383ffff */
.L_x_68:
[----:B------:R-:W-:-:S07]  /*9b70*/  MOV R0, UR5 ;  /* 0x0000000500007c02 */ /* 0x000fce0008000f00 */
.L_x_153:
[----:B-1----:R1:W2:Y:S02]  /*9b80*/  SYNCS.PHASECHK.TRANS64.TRYWAIT P0, [R0+URZ], R3 ;  /* 0x00000003000075a7 */ /* 0x0022a400080011ff */
[----:B--2---:R-:W-:Y:S05]  /*9b90*/  @!P0 NANOSLEEP.SYNCS 0x989680 ;  /* 0x009896800000895d */ /* 0x004fea0003900000 */
[----:B------:R-:W2:Y:S02]  /*9ba0*/  @!P0 SYNCS.PHASECHK.TRANS64 P0, [R0+URZ], R3 ;  /* 0x00000003000085a7 */ /* 0x000ea400080010ff */
[----:B--2---:R-:W-:Y:S05]  /*9bb0*/  @!P0 BRA `(.L_x_153) ;  /* 0xfffffffc00f08947 */ /* 0x004fea000383ffff */
[----:B------:R-:W-:Y:S05]  /*9bc0*/  BRA `(.L_x_154) ;  /* 0xffffff9c00807947 */ /* 0x000fea000383ffff */
.L_x_69:
[----:B------:R-:W-:-:S07]  /*9bd0*/  MOV R0, UR5 ;  /* 0x0000000500007c02 */ /* 0x000fce0008000f00 */
.L_x_155:
[----:B-1----:R1:W2:Y:S02]  /*9be0*/  SYNCS.PHASECHK.TRANS64.TRYWAIT P0, [R0+URZ], R3 ;  /* 0x00000003000075a7 */ /* 0x0022a400080011ff */
[----:B--2---:R-:W-:Y:S05]  /*9bf0*/  @!P0 NANOSLEEP.SYNCS 0x989680 ;  /* 0x009896800000895d */ /* 0x004fea0003900000 */
[----:B------:R-:W2:Y:S02]  /*9c00*/  @!P0 SYNCS.PHASECHK.TRANS64 P0, [R0+URZ], R3 ;  /* 0x00000003000085a7 */ /* 0x000ea400080010ff */
[----:B--2---:R-:W-:Y:S05]  /*9c10*/  @!P0 BRA `(.L_x_155) ;  /* 0xfffffffc00f08947 */ /* 0x004fea000383ffff */
[----:B------:R-:W-:Y:S05]  /*9c20*/  BRA `(.L_x_156) ;  /* 0xffffff9c008c7947 */ /* 0x000fea000383ffff */
.L_x_70:
[----:B------:R-:W-:-:S07]  /*9c30*/  MOV R0, UR4 ;  /* 0x0000000400007c02 */ /* 0x000fce0008000f00 */
.L_x_157:
[----:B-1----:R1:W2:Y:S02]  /*9c40*/  SYNCS.PHASECHK.TRANS64.TRYWAIT P0, [R0+URZ], R3 ;  /* 0x00000003000075a7 */ /* 0x0022a400080011ff */
[----:B--2---:R-:W-:Y:S05]  /*9c50*/  @!P0 NANOSLEEP.SYNCS 0x989680 ;  /* 0x009896800000895d */ /* 0x004fea0003900000 */
[----:B------:R-:W2:Y:S02]  /*9c60*/  @!P0 SYNCS.PHASECHK.TRANS64 P0, [R0+URZ], R3 ;  /* 0x00000003000085a7 */ /* 0x000ea400080010ff */
[----:B--2---:R-:W-:Y:S05]  /*9c70*/  @!P0 BRA `(.L_x_157) ;  /* 0xfffffffc00f08947 */ /* 0x004fea000383ffff */
[----:B------:R-:W-:Y:S05]  /*9c80*/  BRA `(.L_x_158) ;  /* 0xffffff9c00987947 */ /* 0x000fea000383ffff */
.L_x_75:
[----:B--2---:R2:W3:Y:S02]  /*9c90*/  SYNCS.PHASECHK.TRANS64.TRYWAIT P0, [R12+URZ+0x90], R9 ;  /* 0x000090090c0075a7 */ /* 0x0044e400080011ff */
[----:B---3--:R-:W-:Y:S05]  /*9ca0*/  @!P0 NANOSLEEP.SYNCS 0x989680 ;  /* 0x009896800000895d */ /* 0x008fea0003900000 */
[----:B------:R-:W3:Y:S02]  /*9cb0*/  @!P0 SYNCS.PHASECHK.TRANS64 P0, [R12+URZ+0x90], R9 ;  /* 0x000090090c0085a7 */ /* 0x000ee400080010ff */
[----:B---3--:R-:W-:Y:S05]  /*9cc0*/  @!P0 BRA `(.L_x_75) ;  /* 0xfffffffc00f08947 */ /* 0x008fea000383ffff */
[----:B------:R-:W-:Y:S05]  /*9cd0*/  BRA `(.L_x_159) ;  /* 0xffffffa000c87947 */ /* 0x000fea000383ffff */
.L_x_78:
[----:B------:R-:W-:Y:S07]  /*9ce0*/  MOV R0, UR21 ;  /* 0x0000001500007c02 */ /* 0x000fee0008000f00 */
.L_x_160:
[----:B--2---:R2:W3:Y:S02]  /*9cf0*/  SYNCS.PHASECHK.TRANS64.TRYWAIT P2, [R0+URZ+0x88], R11 ;  /* 0x0000880b000075a7 */ /* 0x0044e400080411ff */
[----:B---3--:R-:W-:Y:S05]  /*9d00*/  @!P2 NANOSLEEP.SYNCS 0x989680 ;  /* 0x009896800000a95d */ /* 0x008fea0003900000 */
[----:B------:R-:W3:Y:S02]  /*9d10*/  @!P2 SYNCS.PHASECHK.TRANS64 P2, [R0+URZ+0x88], R11 ;  /* 0x0000880b0000a5a7 */ /* 0x000ee400080410ff */
[----:B---3--:R-:W-:Y:S05]  /*9d20*/  @!P2 BRA `(.L_x_160) ;  /* 0xfffffffc00f0a947 */ /* 0x008fea000383ffff */
[----:B------:R-:W-:Y:S05]  /*9d30*/  BRA `(.L_x_77) ;  /* 0xffffffa800307947 */ /* 0x000fea000383ffff */
.L_x_81:
[----:B--2---:R-:W-:Y:S07]  /*9d40*/  MOV R0, UR21 ;  /* 0x0000001500007c02 */ /* 0x004fee0008000f00 */
.L_x_161:
[----:B--2---:R2:W3:Y:S02]  /*9d50*/  SYNCS.PHASECHK.TRANS64.TRYWAIT P0, [R0+URZ+0x60], R9 ;  /* 0x00006009000075a7 */ /* 0x0044e400080011ff */
[----:B---3--:R-:W-:Y:S05]  /*9d60*/  @!P0 NANOSLEEP.SYNCS 0x989680 ;  /* 0x009896800000895d */ /* 0x008fea0003900000 */
[----:B------:R-:W3:Y:S02]  /*9d70*/  @!P0 SYNCS.PHASECHK.TRANS64 P0, [R0+URZ+0x60], R9 ;  /* 0x00006009000085a7 */ /* 0x000ee400080010ff */
[----:B---3--:R-:W-:Y:S05]  /*9d80*/  @!P0 BRA `(.L_x_161) ;  /* 0xfffffffc00f08947 */ /* 0x008fea000383ffff */
[----:B------:R-:W-:Y:S05]  /*9d90*/  BRA `(.L_x_162) ;  /* 0xffffffa8008c7947 */ /* 0x000fea000383ffff */
.L_x_82:
[----:B------:R-:W-:Y:S07]  /*9da0*/  MOV R0, UR21 ;  /* 0x0000001500007c02 */ /* 0x000fee0008000f00 */
.L_x_163:
[----:B--2---:R2:W3:Y:S02]  /*9db0*/  SYNCS.PHASECHK.TRANS64.TRYWAIT P0, [R0+URZ+0x68], R9 ;  /* 0x00006809000075a7 */ /* 0x0044e400080011ff */
[----:B---3--:R-:W-:Y:S05]  /*9dc0*/  @!P0 NANOSLEEP.SYNCS 0x989680 ;  /* 0x009896800000895d */ /* 0x008fea0003900000 */
[----:B------:R-:W3:Y:S02]  /*9dd0*/  @!P0 SYNCS.PHASECHK.TRANS64 P0, [R0+URZ+0x68], R9 ;  /* 0x00006809000085a7 */ /* 0x000ee400080010ff */
[----:B---3--:R-:W-:Y:S05]  /*9de0*/  @!P0 BRA `(.L_x_163) ;  /* 0xfffffffc00f08947 */ /* 0x008fea000383ffff */
[----:B------:R-:W-:Y:S05]  /*9df0*/  BRA `(.L_x_164) ;  /* 0xffffffa800c47947 */ /* 0x000fea000383ffff */
.L_x_83:
[----:B------:R-:W-:Y:S07]  /*9e00*/  MOV R0, UR21 ;  /* 0x0000001500007c02 */ /* 0x000fee0008000f00 */
.L_x_165:
[----:B--2---:R2:W3:Y:S02]  /*9e10*/  SYNCS.PHASECHK.TRANS64.TRYWAIT P0, [R0+URZ+0x70], R9 ;  /* 0x00007009000075a7 */ /* 0x0044e400080011ff */
[----:B---3--:R-:W-:Y:S05]  /*9e20*/  @!P0 NANOSLEEP.SYNCS 0x989680 ;  /* 0x009896800000895d */ /* 0x008fea0003900000 */
[----:B------:R-:W3:Y:S02]  /*9e30*/  @!P0 SYNCS.PHASECHK.TRANS64 P0, [R0+URZ+0x70], R9 ;  /* 0x00007009000085a7 */ /* 0x000ee400080010ff */
[----:B---3--:R-:W-:Y:S05]  /*9e40*/  @!P0 BRA `(.L_x_165) ;  /* 0xfffffffc00f08947 */ /* 0x008fea000383ffff */
[----:B------:R-:W-:Y:S05]  /*9e50*/  BRA `(.L_x_166) ;  /* 0xffffffac00087947 */ /* 0x000fea000383ffff */
.L_x_84:
[----:B------:R-:W-:Y:S07]  /*9e60*/  MOV R0, UR21 ;  /* 0x0000001500007c02 */ /* 0x000fee0008000f00 */
.L_x_167:
[----:B--2---:R2:W3:Y:S02]  /*9e70*/  SYNCS.PHASECHK.TRANS64.TRYWAIT P0, [R0+URZ+0x78], R9 ;  /* 0x00007809000075a7 */ /* 0x0044e400080011ff */
[----:B---3--:R-:W-:Y:S05]  /*9e80*/  @!P0 NANOSLEEP.SYNCS 0x989680 ;  /* 0x009896800000895d */ /* 0x008fea0003900000 */
[----:B------:R-:W3:Y:S02]  /*9e90*/  @!P0 SYNCS.PHASECHK.TRANS64 P0, [R0+URZ+0x78], R9 ;  /* 0x00007809000085a7 */ /* 0x000ee400080010ff */
[----:B---3--:R-:W-:Y:S05]  /*9ea0*/  @!P0 BRA `(.L_x_167) ;  /* 0xfffffffc00f08947 */ /* 0x008fea000383ffff */
[----:B------:R-:W-:Y:S05]  /*9eb0*/  BRA `(.L_x_168) ;  /* 0xffffffac00487947 */ /* 0x000fea000383ffff */
.L_x_86:
[----:B------:R-:W-:-:S07]  /*9ec0*/  MOV R0, UR21 ;  /* 0x0000001500007c02 */ /* 0x000fce0008000f00 */
.L_x_169:
[----:B---3--:R3:W4:Y:S02]  /*9ed0*/  SYNCS.PHASECHK.TRANS64.TRYWAIT P0, [R0+URZ+0x60], R3 ;  /* 0x00006003000075a7 */ /* 0x00872400080011ff */
[----:B----4-:R-:W-:Y:S05]  /*9ee0*/  @!P0 NANOSLEEP.SYNCS 0x989680 ;  /* 0x009896800000895d */ /* 0x010fea0003900000 */
[----:B------:R-:W4:Y:S02]  /*9ef0*/  @!P0 SYNCS.PHASECHK.TRANS64 P0, [R0+URZ+0x60], R3 ;  /* 0x00006003000085a7 */ /* 0x000f2400080010ff */
[----:B----4-:R-:W-:Y:S05]  /*9f00*/  @!P0 BRA `(.L_x_169) ;  /* 0xfffffffc00f08947 */ /* 0x010fea000383ffff */
[----:B------:R-:W-:Y:S05]  /*9f10*/  BRA `(.L_x_170) ;  /* 0xffffffac00bc7947 */ /* 0x000fea000383ffff */
.L_x_87:
[----:B---3--:R-:W-:-:S07]  /*9f20*/  MOV R0, UR21 ;  /* 0x0000001500007c02 */ /* 0x008fce0008000f00 */
.L_x_171:
[----:B---3--:R3:W4:Y:S02]  /*9f30*/  SYNCS.PHASECHK.TRANS64.TRYWAIT P0, [R0+URZ+0x68], R3 ;  /* 0x00006803000075a7 */ /* 0x00872400080011ff */
[----:B----4-:R-:W-:Y:S05]  /*9f40*/  @!P0 NANOSLEEP.SYNCS 0x989680 ;  /* 0x009896800000895d */ /* 0x010fea0003900000 */
[----:B------:R-:W4:Y:S02]  /*9f50*/  @!P0 SYNCS.PHASECHK.TRANS64 P0, [R0+URZ+0x68], R3 ;  /* 0x00006803000085a7 */ /* 0x000f2400080010ff */
[----:B----4-:R-:W-:Y:S05]  /*9f60*/  @!P0 BRA `(.L_x_171) ;  /* 0xfffffffc00f08947 */ /* 0x010fea000383ffff */
[----:B------:R-:W-:Y:S05]  /*9f70*/  BRA `(.L_x_172) ;  /* 0xffffffac00ac7947 */ /* 0x000fea000383ffff */
.L_x_88:
[----:B---3--:R-:W-:-:S07]  /*9f80*/  MOV R0, UR21 ;  /* 0x0000001500007c02 */ /* 0x008fce0008000f00 */
.L_x_173:
[----:B---3--:R3:W4:Y:S02]  /*9f90*/  SYNCS.PHASECHK.TRANS64.TRYWAIT P0, [R0+URZ+0x70], R3 ;  /* 0x00007003000075a7 */ /* 0x00872400080011ff */
[----:B----4-:R-:W-:Y:S05]  /*9fa0*/  @!P0 NANOSLEEP.SYNCS 0x989680 ;  /* 0x009896800000895d */ /* 0x010fea0003900000 */
[----:B------:R-:W4:Y:S02]  /*9fb0*/  @!P0 SYNCS.PHASECHK.TRANS64 P0, [R0+URZ+0x70], R3 ;  /* 0x00007003000085a7 */ /* 0x000f2400080010ff */
[----:B----4-:R-:W-:Y:S05]  /*9fc0*/  @!P0 BRA `(.L_x_173) ;  /* 0xfffffffc00f08947 */ /* 0x010fea000383ffff */
[----:B------:R-:W-:Y:S05]  /*9fd0*/  BRA `(.L_x_174) ;  /* 0xffffffac009c7947 */ /* 0x000fea000383ffff */
.L_x_90:
[----:B-1----:R1:W2:Y:S02]  /*9fe0*/  SYNCS.PHASECHK.TRANS64.TRYWAIT P0, [R3+URZ+0x90], R0 ;  /* 0x00009000030075a7 */ /* 0x0022a400080011ff */
[----:B--2---:R-:W-:Y:S05]  /*9ff0*/  @!P0 NANOSLEEP.SYNCS 0x989680 ;  /* 0x009896800000895d */ /* 0x004fea0003900000 */
[----:B------:R-:W2:Y:S02]  /*a000*/  @!P0 SYNCS.PHASECHK.TRANS64 P0, [R3+URZ+0x90], R0 ;  /* 0x00009000030085a7 */ /* 0x000ea400080010ff */
[----:B--2---:R-:W-:Y:S05]  /*a010*/  @!P0 BRA `(.L_x_90) ;  /* 0xfffffffc00f08947 */ /* 0x004fea000383ffff */
[----:B------:R-:W-:Y:S05]  /*a020*/  BRA `(.L_x_175) ;  /* 0xffffffb0006c7947 */ /* 0x000fea000383ffff */
.L_x_101:
[----:B--2---:R2:W1:Y:S02]  /*a030*/  SYNCS.PHASECHK.TRANS64.TRYWAIT P1, [R2+URZ+0x40], R3 ;  /* 0x00004003020075a7 */ /* 0x00446400080211ff */
[----:B-1----:R-:W-:Y:S05]  /*a040*/  @!P1 NANOSLEEP.SYNCS 0x989680 ;  /* 0x009896800000995d */ /* 0x002fea0003900000 */
[----:B------:R-:W1:Y:S02]  /*a050*/  @!P1 SYNCS.PHASECHK.TRANS64 P1, [R2+URZ+0x40], R3 ;  /* 0x00004003020095a7 */ /* 0x000e6400080210ff */
[----:B-1----:R-:W-:Y:S05]  /*a060*/  @!P1 BRA `(.L_x_101) ;  /* 0xfffffffc00f09947 */ /* 0x002fea000383ffff */
[----:B------:R-:W-:Y:S05]  /*a070*/  BRA `(.L_x_100) ;  /* 0xffffffbc00e47947 */ /* 0x000fea000383ffff */
.L_x_103:
[----:B--2---:R2:W4:Y:S02]  /*a080*/  SYNCS.PHASECHK.TRANS64.TRYWAIT P0, [R71+URZ+0xb0], R4 ;  /* 0x0000b004470075a7 */ /* 0x00452400080011ff */
[----:B----4-:R-:W-:Y:S05]  /*a090*/  @!P0 NANOSLEEP.SYNCS 0x989680 ;  /* 0x009896800000895d */ /* 0x010fea0003900000 */
[----:B------:R-:W4:Y:S02]  /*a0a0*/  @!P0 SYNCS.PHASECHK.TRANS64 P0, [R71+URZ+0xb0], R4 ;  /* 0x0000b004470085a7 */ /* 0x000f2400080010ff */
[----:B----4-:R-:W-:Y:S05]  /*a0b0*/  @!P0 BRA `(.L_x_103) ;  /* 0xfffffffc00f08947 */ /* 0x010fea000383ffff */
[----:B------:R-:W-:Y:S05]  /*a0c0*/  BRA `(.L_x_102) ;  /* 0xffffffc000347947 */ /* 0x000fea000383ffff */
.L_x_111:
[----:B---3--:R3:W4:Y:S02]  /*a0d0*/  SYNCS.PHASECHK.TRANS64.TRYWAIT P0, [R112+URZ+0x40], R3 ;  /* 0x00004003700075a7 */ /* 0x00872400080011ff */
[----:B----4-:R-:W-:Y:S05]  /*a0e0*/  @!P0 NANOSLEEP.SYNCS 0x989680 ;  /* 0x009896800000895d */ /* 0x010fea0003900000 */
[----:B------:R-:W4:Y:S02]  /*a0f0*/  @!P0 SYNCS.PHASECHK.TRANS64 P0, [R112+URZ+0x40], R3 ;  /* 0x00004003700085a7 */ /* 0x000f2400080010ff */
[----:B----4-:R-:W-:Y:S05]  /*a100*/  @!P0 BRA `(.L_x_111) ;  /* 0xfffffffc00f08947 */ /* 0x010fea000383ffff */
[----:B------:R-:W-:Y:S05]  /*a110*/  BRA `(.L_x_110) ;  /* 0xffffffcc00287947 */ /* 0x000fea000383ffff */
.L_x_119:
[----:B---3--:R3:W4:Y:S02]  /*a120*/  SYNCS.PHASECHK.TRANS64.TRYWAIT P0, [R112+URZ+0x40], R5 ;  /* 0x00004005700075a7 */ /* 0x00872400080011ff */
[----:B----4-:R-:W-:Y:S05]  /*a130*/  @!P0 NANOSLEEP.SYNCS 0x989680 ;  /* 0x009896800000895d */ /* 0x010fea0003900000 */
[----:B------:R-:W4:Y:S02]  /*a140*/  @!P0 SYNCS.PHASECHK.TRANS64 P0, [R112+URZ+0x40], R5 ;  /* 0x00004005700085a7 */ /* 0x000f2400080010ff */
[----:B----4-:R-:W-:Y:S05]  /*a150*/  @!P0 BRA `(.L_x_119) ;  /* 0xfffffffc00f08947 */ /* 0x010fea000383ffff */
[----:B------:R-:W-:Y:S05]  /*a160*/  BRA `(.L_x_118) ;  /* 0xffffffd800687947 */ /* 0x000fea000383ffff */
.L_x_127:
[----:B---3--:R3:W4:Y:S02]  /*a170*/  SYNCS.PHASECHK.TRANS64.TRYWAIT P0, [R102+URZ+0x40], R3 ;  /* 0x00004003660075a7 */ /* 0x00872400080011ff */
[----:B----4-:R-:W-:Y:S05]  /*a180*/  @!P0 NANOSLEEP.SYNCS 0x989680 ;  /* 0x009896800000895d */ /* 0x010fea0003900000 */
[----:B------:R-:W4:Y:S02]  /*a190*/  @!P0 SYNCS.PHASECHK.TRANS64 P0, [R102+URZ+0x40], R3 ;  /* 0x00004003660085a7 */ /* 0x000f2400080010ff */
[----:B----4-:R-:W-:Y:S05]  /*a1a0*/  @!P0 BRA `(.L_x_127) ;  /* 0xfffffffc00f08947 */ /* 0x010fea000383ffff */
[----:B------:R-:W-:Y:S05]  /*a1b0*/  BRA `(.L_x_126) ;  /* 0xffffffe400b47947 */ /* 0x000fea000383ffff */
        .weak           $__internal_0_$__cuda_sm10x_tcgen05_guardrail_trap_col_being_dealloced_not_returned_by_alloc
        .type           $__internal_0_$__cuda_sm10x_tcgen05_guardrail_trap_col_being_dealloced_not_returned_by_alloc,@function
        .size           $__internal_0_$__cuda_sm10x_tcgen05_guardrail_trap_col_being_dealloced_not_returned_by_alloc,($__internal_1_$__cuda_sm10x_tcgen05_guardrail_trap_phase_invalid_during_alloc - $__internal_0_$__cuda_sm10x_tcgen05_guardrail_trap_col_being_dealloced_not_returned_by_alloc)
$__internal_0_$__cuda_sm10x_tcgen05_guardrail_trap_col_being_dealloced_not_returned_by_alloc:
[----:B------:R-:W-:Y:S05]  /*a1c0*/  BPT.TRAP 0x1 ;  /* 0x000000040000795c */ /* 0x000fea0000300000 */
[----:B------:R-:W-:-:S04]  /*a1d0*/  HFMA2 R3, -RZ, RZ, 0, 0 ;  /* 0x00000000ff037431 */ /* 0x000fc800000001ff */
[----:B------:R-:W-:Y:S05]  /*a1e0*/  RET.REL.NODEC R2 `(_ZN7cutlass13device_kernelINS_4gemm6kernel13GemmUniversalIN4cute5tupleIJiiiiEEENS1_10collective13CollectiveMmaINS1_35MainloopSm100TmaUmmaWarpSpecializedILi4ELi2ELi4ENS5_IJNS4_1CILi1EEENSA_ILi2EEESB_EEEEENS5_IJNSA_ILi64EEENSA_ILi256EEESF_EEENS_12float_e5m2_tENS5_IJlSB_lEEESI_SJ_NS4_8TiledMMAINS4_8MMA_AtomIJNS4_10MMA_TraitsINS4_19SM100_MMA_F8F6F4_SSEJSI_SI_fSF_SG_NS4_17integral_constantINS4_4UMMA5MajorELSQ_0EEESR_NSO_INSP_7ScaleInELSS_0EEEST_EEEEEENS4_6LayoutINS5_IJSB_SB_SB_EEENS5_IJNSA_ILi0EEESY_SY_EEEEENS5_IJNS4_10UnderscoreES11_S11_EEEEENS4_23SM90_TMA_LOAD_MULTICASTENS4_14ComposedLayoutINS4_7SwizzleILi2ELi4ELi3EEENS4_18smem_ptr_flag_bitsILi8EEENSW_INS5_IJNSA_ILi8EEESF_EEENS5_IJSF_SB_EEEEEEEvNS4_8identityENS4_13SM90_TMA_LOADES1E_vS1F_EENS_8epilogue10collective18CollectiveEpilogueINS1I_23Sm100TmaWarpSpecializedILi4ELi2ELi32ELb0ELb0EEEJSH_NS5_IJNSW_ISF_SB_EES1N_EEESI_SJ_SI_SJ_NS1I_6fusion15FusionCallbacksIS1M_NS1P_17LinearCombinationISI_fSI_fLNS_15FloatRoundStyleE2EEESH_S1O_JEEENS4_5SM1004TMEM4LOAD26SM100_TMEM_LOAD_16dp32b32xES1G_S1E_NS4_39AutoVectorizingCopyWithAssumedAlignmentILi128EEENS4_14SM90_TMA_STOREES1E_S20_S20_EEEvvEEEEvNT_6ParamsE) ;  /* 0xffffff5c02847950 */ /* 0x000fea0003c3ffff */
        .weak           $__internal_1_$__cuda_sm10x_tcgen05_guardrail_trap_phase_invalid_during_alloc
        .type           $__internal_1_$__cuda_sm10x_tcgen05_guardrail_trap_phase_invalid_during_alloc,@function
        .size           $__internal_1_$__cuda_sm10x_tcgen05_guardrail_trap_phase_invalid_during_alloc,($__internal_2_$__cuda_sm10x_tcgen05_guardrail_trap_unallocated_columns_being_dealloced - $__internal_1_$__cuda_sm10x_tcgen05_guardrail_trap_phase_invalid_during_alloc)
$__internal_1_$__cuda_sm10x_tcgen05_guardrail_trap_phase_invalid_during_alloc:
[----:B------:R-:W-:Y:S05]  /*a1f0*/  BPT.TRAP 0x1 ;  /* 0x000000040000795c */ /* 0x000fea0000300000 */
[----:B------:R-:W-:-:S04]  /*a200*/  MOV R5, 0x0 ;  /* 0x0000000000057802 */ /* 0x000fc80000000f00 */
[----:B------:R-:W-:Y:S05]  /*a210*/  RET.REL.NODEC R4 `(_ZN7cutlass13device_kernelINS_4gemm6kernel13GemmUniversalIN4cute5tupleIJiiiiEEENS1_10collective13CollectiveMmaINS1_35MainloopSm100TmaUmmaWarpSpecializedILi4ELi2ELi4ENS5_IJNS4_1CILi1EEENSA_ILi2EEESB_EEEEENS5_IJNSA_ILi64EEENSA_ILi256EEESF_EEENS_12float_e5m2_tENS5_IJlSB_lEEESI_SJ_NS4_8TiledMMAINS4_8MMA_AtomIJNS4_10MMA_TraitsINS4_19SM100_MMA_F8F6F4_SSEJSI_SI_fSF_SG_NS4_17integral_constantINS4_4UMMA5MajorELSQ_0EEESR_NSO_INSP_7ScaleInELSS_0EEEST_EEEEEENS4_6LayoutINS5_IJSB_SB_SB_EEENS5_IJNSA_ILi0EEESY_SY_EEEEENS5_IJNS4_10UnderscoreES11_S11_EEEEENS4_23SM90_TMA_LOAD_MULTICASTENS4_14ComposedLayoutINS4_7SwizzleILi2ELi4ELi3EEENS4_18smem_ptr_flag_bitsILi8EEENSW_INS5_IJNSA_ILi8EEESF_EEENS5_IJSF_SB_EEEEEEEvNS4_8identityENS4_13SM90_TMA_LOADES1E_vS1F_EENS_8epilogue10collective18CollectiveEpilogueINS1I_23Sm100TmaWarpSpecializedILi4ELi2ELi32ELb0ELb0EEEJSH_NS5_IJNSW_ISF_SB_EES1N_EEESI_SJ_SI_SJ_NS1I_6fusion15FusionCallbacksIS1M_NS1P_17LinearCombinationISI_fSI_fLNS_15FloatRoundStyleE2EEESH_S1O_JEEENS4_5SM1004TMEM4LOAD26SM100_TMEM_LOAD_16dp32b32xES1G_S1E_NS4_39AutoVectorizingCopyWithAssumedAlignmentILi128EEENS4_14SM90_TMA_STOREES1E_S20_S20_EEEvvEEEEvNT_6ParamsE) ;  /* 0xffffff5c04787950 */ /* 0x000fea0003c3ffff */
        .weak           $__internal_2_$__cuda_sm10x_tcgen05_guardrail_trap_unallocated_columns_being_dealloced
        .type           $__internal_2_$__cuda_sm10x_tcgen05_guardrail_trap_unallocated_columns_being_dealloced,@function
        .size           $__internal_2_$__cuda_sm10x_tcgen05_guardrail_trap_unallocated_columns_being_dealloced,(.L_x_177 - $__internal_2_$__cuda_sm10x_tcgen05_guardrail_trap_unallocated_columns_being_dealloced)
$__internal_2_$__cuda_sm10x_tcgen05_guardrail_trap_unallocated_columns_being_dealloced:
[----:B------:R-:W-:Y:S05]  /*a220*/  BPT.TRAP 0x1 ;  /* 0x000000040000795c */ /* 0x000fea0000300000 */
[----:B------:R-:W-:-:S04]  /*a230*/  HFMA2 R3, -RZ, RZ, 0, 0 ;  /* 0x00000000ff037431 */ /* 0x000fc800000001ff */
[----:B------:R-:W-:Y:S05]  /*a240*/  RET.REL.NODEC R2 `(_ZN7cutlass13device_kernelINS_4gemm6kernel13GemmUniversalIN4cute5tupleIJiiiiEEENS1_10collective13CollectiveMmaINS1_35MainloopSm100TmaUmmaWarpSpecializedILi4ELi2ELi4ENS5_IJNS4_1CILi1EEENSA_ILi2EEESB_EEEEENS5_IJNSA_ILi64EEENSA_ILi256EEESF_EEENS_12float_e5m2_tENS5_IJlSB_lEEESI_SJ_NS4_8TiledMMAINS4_8MMA_AtomIJNS4_10MMA_TraitsINS4_19SM100_MMA_F8F6F4_SSEJSI_SI_fSF_SG_NS4_17integral_constantINS4_4UMMA5MajorELSQ_0EEESR_NSO_INSP_7ScaleInELSS_0EEEST_EEEEEENS4_6LayoutINS5_IJSB_SB_SB_EEENS5_IJNSA_ILi0EEESY_SY_EEEEENS5_IJNS4_10UnderscoreES11_S11_EEEEENS4_23SM90_TMA_LOAD_MULTICASTENS4_14ComposedLayoutINS4_7SwizzleILi2ELi4ELi3EEENS4_18smem_ptr_flag_bitsILi8EEENSW_INS5_IJNSA_ILi8EEESF_EEENS5_IJSF_SB_EEEEEEEvNS4_8identityENS4_13SM90_TMA_LOADES1E_vS1F_EENS_8epilogue10collective18CollectiveEpilogueINS1I_23Sm100TmaWarpSpecializedILi4ELi2ELi32ELb0ELb0EEEJSH_NS5_IJNSW_ISF_SB_EES1N_EEESI_SJ_SI_SJ_NS1I_6fusion15FusionCallbacksIS1M_NS1P_17LinearCombinationISI_fSI_fLNS_15FloatRoundStyleE2EEESH_S1O_JEEENS4_5SM1004TMEM4LOAD26SM100_TMEM_LOAD_16dp32b32xES1G_S1E_NS4_39AutoVectorizingCopyWithAssumedAlignmentILi128EEENS4_14SM90_TMA_STOREES1E_S20_S20_EEEvvEEEEvNT_6ParamsE) ;  /* 0xffffff5c026c7950 */ /* 0x000fea0003c3ffff */
.L_x_176:
[----:B------:R-:W-:-:S00]  /*a250*/  BRA `(.L_x_176) ;  /* 0xfffffffc00fc7947 */ /* 0x000fc0000383ffff */
[----:B------:R-:W-:-:S00]  /*a260*/  NOP ;  /* 0x0000000000007918 */ /* 0x000fc00000000000 */
        /* <DEDUP_REMOVED lines=9> */
.L_x_177:


//--------------------- .nv.global.init           --------------------------
	.section	.nv.global.init,"aw",@progbits
.nv.global.init:
	.type		$str$27,@object
	.size		$str$27,($str$28 - $str$27)
$str$27:
        /*0000*/ 	.byte	0x28, 0x61, 0x64, 0x64, 0x72, 0x65, 0x73, 0x73, 0x20, 0x26, 0x20, 0x6d, 0x61, 0x73, 0x6b, 0x29
        /*0010*/ 	.byte	0x20, 0x3d, 0x3d, 0x20, 0x30, 0x00
	.type		$str$28,@object
	.size		$str$28,($str$26 - $str$28)
$str$28:
        /*0016*/ 	.byte	0x2f, 0x74, 0x6d, 0x70, 0x2f, 0x63, 0x75, 0x74, 0x6c, 0x61, 0x73, 0x73, 0x5f, 0x73, 0x77, 0x65
        /*0026*/ 	.byte	0x65, 0x70, 0x5f, 0x73, 0x72, 0x63, 0x2f, 0x69, 0x6e, 0x63, 0x6c, 0x75, 0x64, 0x65, 0x2f, 0x63
        /*0036*/ 	.byte	0x75, 0x74, 0x65, 0x2f, 0x70, 0x6f, 0x69, 0x6e, 0x74, 0x65, 0x72, 0x5f, 0x66, 0x6c, 0x61, 0x67
        /*0046*/ 	.byte	0x67, 0x65, 0x64, 0x2e, 0x68, 0x70, 0x70, 0x00
	.type		$str$26,@object
	.size		$str$26,($str$25 - $str$26)
$str$26:
        /*004e*/ 	.byte	0x2f, 0x74, 0x6d, 0x70, 0x2f, 0x63, 0x75, 0x74, 0x6c, 0x61, 0x73, 0x73, 0x5f, 0x73, 0x77, 0x65
        /*005e*/ 	.byte	0x65, 0x70, 0x5f, 0x73, 0x72, 0x63, 0x2f, 0x69, 0x6e, 0x63, 0x6c, 0x75, 0x64, 0x65, 0x2f, 0x63
        /*006e*/ 	.byte	0x75, 0x74, 0x65, 0x2f, 0x61, 0x74, 0x6f, 0x6d, 0x2f, 0x63, 0x6f, 0x70, 0x79, 0x5f, 0x74, 0x72
        /*007e*/ 	.byte	0x61, 0x69, 0x74, 0x73, 0x5f, 0x73, 0x6d, 0x31, 0x30, 0x30, 0x2e, 0x68, 0x70, 0x70, 0x00
	.type		$str$25,@object
	.size		$str$25,(__unnamed_1 - $str$25)
$str$25:
        /*008d*/ 	.byte	0x28, 0x28, 0x75, 0x69, 0x6e, 0x74, 0x33, 0x32, 0x5f, 0x74, 0x28, 0x74, 0x68, 0x72, 0x65, 0x61
        /*009d*/ 	.byte	0x64, 0x49, 0x64, 0x78, 0x2e, 0x78, 0x29, 0x20, 0x2f, 0x20, 0x33, 0x32, 0x29, 0x20, 0x25, 0x20
        /*00ad*/ 	.byte	0x34, 0x29, 0x20, 0x3d, 0x3d, 0x20, 0x28, 0x28, 0x28, 0x74, 0x6d, 0x65, 0x6d, 0x5f, 0x61, 0x64
        /*00bd*/ 	.byte	0x64, 0x72, 0x20, 0x3e, 0x3e, 0x20, 0x31, 0x36, 0x29, 0x20, 0x2f, 0x20, 0x33, 0x32, 0x29, 0x20
        /*00cd*/ 	.byte	0x25, 0x20, 0x34, 0x29, 0x00
	.type		__unnamed_1,@object
	.size		__unnamed_1,(__unnamed_2 - __unnamed_1)
__unnamed_1:
        /*00d2*/ 	.byte	0x61, 0x75, 0x74, 0x6f, 0x20, 0x63, 0x75, 0x74, 0x65, 0x3a, 0x3a, 0x61, 0x73, 0x5f, 0x70, 0x6f
        /* <DEDUP_REMOVED lines=24> */
        /*0262*/ 	.byte	0x3c, 0x34, 0x30, 0x39, 0x36, 0x3e, 0x3e, 0x3e, 0x3e, 0x5d, 0x00
	.type		__unnamed_2,@object
	.size		__unnamed_2,(__unnamed_3 - __unnamed_2)
__unnamed_2:
        /* <DEDUP_REMOVED lines=26> */
	.type		__unnamed_3,@object
	.size		__unnamed_3,(.L_3 - __unnamed_3)
__unnamed_3:
        /* <DEDUP_REMOVED lines=40> */
        /*0688*/ 	.byte	0x74, 0x65, 0x3a, 0x3a, 0x43, 0x3c, 0x30, 0x3e, 0x3e, 0x3e, 0x3e, 0x5d, 0x00
.L_3:


//--------------------- .nv.shared._ZN7cutlass13device_kernelINS_4gemm6kernel13GemmUniversalIN4cute5tupleIJiiiiEEENS1_10collective13CollectiveMmaINS1_35MainloopSm100TmaUmmaWarpSpecializedILi4ELi2ELi4ENS5_IJNS4_1CILi1EEENSA_ILi2EEESB_EEEEENS5_IJNSA_ILi64EEENSA_ILi256EEESF_EEENS_12float_e5m2_tENS5_IJlSB_lEEESI_SJ_NS4_8TiledMMAINS4_8MMA_AtomIJNS4_10MMA_TraitsINS4_19SM100_MMA_F8F6F4_SSEJSI_SI_fSF_SG_NS4_17integral_constantINS4_4UMMA5MajorELSQ_0EEESR_NSO_INSP_7ScaleInELSS_0EEEST_EEEEEENS4_6LayoutINS5_IJSB_SB_SB_EEENS5_IJNSA_ILi0EEESY_SY_EEEEENS5_IJNS4_10UnderscoreES11_S11_EEEEENS4_23SM90_TMA_LOAD_MULTICASTENS4_14ComposedLayoutINS4_7SwizzleILi2ELi4ELi3EEENS4_18smem_ptr_flag_bitsILi8EEENSW_INS5_IJNSA_ILi8EEESF_EEENS5_IJSF_SB_EEEEEEEvNS4_8identityENS4_13SM90_TMA_LOADES1E_vS1F_EENS_8epilogue10collective18CollectiveEpilogueINS1I_23Sm100TmaWarpSpecializedILi4ELi2ELi32ELb0ELb0EEEJSH_NS5_IJNSW_ISF_SB_EES1N_EEESI_SJ_SI_SJ_NS1I_6fusion15FusionCallbacksIS1M_NS1P_17LinearCombinationISI_fSI_fLNS_15FloatRoundStyleE2EEESH_S1O_JEEENS4_5SM1004TMEM4LOAD26SM100_TMEM_LOAD_16dp32b32xES1G_S1E_NS4_39AutoVectorizingCopyWithAssumedAlignmentILi128EEENS4_14SM90_TMA_STOREES1E_S20_S20_EEEvvEEEEvNT_6ParamsE --------------------------
	.section	.nv.shared._ZN7cutlass13device_kernelINS_4gemm6kernel13GemmUniversalIN4cute5tupleIJiiiiEEENS1_10collective13CollectiveMmaINS1_35MainloopSm100TmaUmmaWarpSpecializedILi4ELi2ELi4ENS5_IJNS4_1CILi1EEENSA_ILi2EEESB_EEEEENS5_IJNSA_ILi64EEENSA_ILi256EEESF_EEENS_12float_e5m2_tENS5_IJlSB_lEEESI_SJ_NS4_8TiledMMAINS4_8MMA_AtomIJNS4_10MMA_TraitsINS4_19SM100_MMA_F8F6F4_SSEJSI_SI_fSF_SG_NS4_17integral_constantINS4_4UMMA5MajorELSQ_0EEESR_NSO_INSP_7ScaleInELSS_0EEEST_EEEEEENS4_6LayoutINS5_IJSB_SB_SB_EEENS5_IJNSA_ILi0EEESY_SY_EEEEENS5_IJNS4_10UnderscoreES11_S11_EEEEENS4_23SM90_TMA_LOAD_MULTICASTENS4_14ComposedLayoutINS4_7SwizzleILi2ELi4ELi3EEENS4_18smem_ptr_flag_bitsILi8EEENSW_INS5_IJNSA_ILi8EEESF_EEENS5_IJSF_SB_EEEEEEEvNS4_8identityENS4_13SM90_TMA_LOADES1E_vS1F_EENS_8epilogue10collective18CollectiveEpilogueINS1I_23Sm100TmaWarpSpecializedILi4ELi2ELi32ELb0ELb0EEEJSH_NS5_IJNSW_ISF_SB_EES1N_EEESI_SJ_SI_SJ_NS1I_6fusion15FusionCallbacksIS1M_NS1P_17LinearCombinationISI_fSI_fLNS_15FloatRoundStyleE2EEESH_S1O_JEEENS4_5SM1004TMEM4LOAD26SM100_TMEM_LOAD_16dp32b32xES1G_S1E_NS4_39AutoVectorizingCopyWithAssumedAlignmentILi128EEENS4_14SM90_TMA_STOREES1E_S20_S20_EEEvvEEEEvNT_6ParamsE,"aw",@nobits
	.sectionflags	@""
	.align	16
	.zero		1024


//--------------------- .nv.shared.reserved.0     --------------------------
	.section	.nv.shared.reserved.0,"aw",@nobits
	.weak		__nv_reservedSMEM_offset_0_alias
	.size		__nv_reservedSMEM_offset_0_alias, 0, 64
	.other		__nv_reservedSMEM_offset_0_alias,@"STO_CUDA_RESERVED_SHARED STV_DEFAULT"
__nv_reservedSMEM_offset_0_alias:
	.zero		0
.nv.shared.reserved.0:
	.zero		64
	.weak		__nv_reservedSMEM_tcgen05_partition
	.type		__nv_reservedSMEM_tcgen05_partition,@object
	.size		__nv_reservedSMEM_tcgen05_partition,(.L_0 - __nv_reservedSMEM_tcgen05_partition)
__nv_reservedSMEM_tcgen05_partition:
	.zero		32
.L_0:


//--------------------- .nv.global                --------------------------
	.section	.nv.global,"aw",@nobits
.nv.global:
	.type		_ZN39_INTERNAL_c3e9799a_4_k_cu_25ae5985_82014cute1_E,@object
	.size		_ZN39_INTERNAL_c3e9799a_4_k_cu_25ae5985_82014cute1_E,(_ZN39_INTERNAL_c3e9799a_4_k_cu_25ae5985_82014cuda3std3__45__cpo6cbeginE - _ZN39_INTERNAL_c3e9799a_4_k_cu_25ae5985_82014cute1_E)
_ZN39_INTERNAL_c3e9799a_4_k_cu_25ae5985_82014cute1_E:
	.zero		1
	.type		_ZN39_INTERNAL_c3e9799a_4_k_cu_25ae5985_82014cuda3std3__45__cpo6cbeginE,@object
	.size		_ZN39_INTERNAL_c3e9799a_4_k_cu_25ae5985_82014cuda3std3__45__cpo6cbeginE,(_ZN39_INTERNAL_c3e9799a_4_k_cu_25ae5985_82014cuda3std3__48in_placeE - _ZN39_INTERNAL_c3e9799a_4_k_cu_25ae5985_82014cuda3std3__45__cpo6cbeginE)
_ZN39_INTERNAL_c3e9799a_4_k_cu_25ae5985_82014cuda3std3__45__cpo6cbeginE:
	.zero		1
	.type		_ZN39_INTERNAL_c3e9799a_4_k_cu_25ae5985_82014cuda3std3__48in_placeE,@object
	.size		_ZN39_INTERNAL_c3e9799a_4_k_cu_25ae5985_82014cuda3std3__48in_placeE,(_ZN39_INTERNAL_c3e9799a_4_k_cu_25ae5985_82014cuda3std6ranges3__45__cpo9iter_moveE - _ZN39_INTERNAL_c3e9799a_4_k_cu_25ae5985_82014cuda3std3__48in_placeE)
_ZN39_INTERNAL_c3e9799a_4_k_cu_25ae5985_82014cuda3std3__48in_placeE:
	.zero		1
	.type		_ZN39_INTERNAL_c3e9799a_4_k_cu_25ae5985_82014cuda3std6ranges3__45__cpo9iter_moveE,@object
	.size		_ZN39_INTERNAL_c3e9799a_4_k_cu_25ae5985_82014cuda3std6ranges3__45__cpo9iter_moveE,(_ZN39_INTERNAL_c3e9799a_4_k_cu_25ae5985_82014cuda3std3__45__cpo5beginE - _ZN39_INTERNAL_c3e9799a_4_k_cu_25ae5985_82014cuda3std6ranges3__45__cpo9iter_moveE)
_ZN39_INTERNAL_c3e9799a_4_k_cu_25ae5985_82014cuda3std6ranges3__45__cpo9iter_moveE:
	.zero		1
	.type		_ZN39_INTERNAL_c3e9799a_4_k_cu_25ae5985_82014cuda3std3__45__cpo5beginE,@object
	.size		_ZN39_INTERNAL_c3e9799a_4_k_cu_25ae5985_82014cuda3std3__45__cpo5beginE,(_ZN39_INTERNAL_c3e9799a_4_k_cu_25ae5985_82014cuda3std3__441_GLOBAL__N__c3e9799a_4_k_cu_25ae5985_82016ignoreE - _ZN39_INTERNAL_c3e9799a_4_k_cu_25ae5985_82014cuda3std3__45__cpo5beginE)
_ZN39_INTERNAL_c3e9799a_4_k_cu_25ae5985_82014cuda3std3__45__cpo5beginE:
	.zero		1
	.type		_ZN39_INTERNAL_c3e9799a_4_k_cu_25ae5985_82014cuda3std3__441_GLOBAL__N__c3e9799a_4_k_cu_25ae5985_82016ignoreE,@object
	.size		_ZN39_INTERNAL_c3e9799a_4_k_cu_25ae5985_82014cuda3std3__441_GLOBAL__N__c3e9799a_4_k_cu_25ae5985_82016ignoreE,(_ZN39_INTERNAL_c3e9799a_4_k_cu_25ae5985_82014cute7productE - _ZN39_INTERNAL_c3e9799a_4_k_cu_25ae5985_82014cuda3std3__441_GLOBAL__N__c3e9799a_4_k_cu_25ae5985_82016ignoreE)
_ZN39_INTERNAL_c3e9799a_4_k_cu_25ae5985_82014cuda3std3__441_GLOBAL__N__c3e9799a_4_k_cu_25ae5985_82016ignoreE:
	.zero		1
	.type		_ZN39_INTERNAL_c3e9799a_4_k_cu_25ae5985_82014cute7productE,@object
	.size		_ZN39_INTERNAL_c3e9799a_4_k_cu_25ae5985_82014cute7productE,(_ZN39_INTERNAL_c3e9799a_4_k_cu_25ae5985_82014cuda3std3__45__cpo3endE - _ZN39_INTERNAL_c3e9799a_4_k_cu_25ae5985_82014cute7productE)
_ZN39_INTERNAL_c3e9799a_4_k_cu_25ae5985_82014cute7productE:
	.zero		1
	.type		_ZN39_INTERNAL_c3e9799a_4_k_cu_25ae5985_82014cuda3std3__45__cpo3endE,@object
	.size		_ZN39_INTERNAL_c3e9799a_4_k_cu_25ae5985_82014cuda3std3__45__cpo3endE,(_ZN39_INTERNAL_c3e9799a_4_k_cu_25ae5985_82014cuda3std3__419piecewise_constructE - _ZN39_INTERNAL_c3e9799a_4_k_cu_25ae5985_82014cuda3std3__45__cpo3endE)
_ZN39_INTERNAL_c3e9799a_4_k_cu_25ae5985_82014cuda3std3__45__cpo3endE:
	.zero		1
	.type		_ZN39_INTERNAL_c3e9799a_4_k_cu_25ae5985_82014cuda3std3__419piecewise_constructE,@object
	.size		_ZN39_INTERNAL_c3e9799a_4_k_cu_25ae5985_82014cuda3std3__419piecewise_constructE,(_ZN39_INTERNAL_c3e9799a_4_k_cu_25ae5985_82014cuda3std3__45__cpo4cendE - _ZN39_INTERNAL_c3e9799a_4_k_cu_25ae5985_82014cuda3std3__419piecewise_constructE)
_ZN39_INTERNAL_c3e9799a_4_k_cu_25ae5985_82014cuda3std3__419piecewise_constructE:
	.zero		1
	.type		_ZN39_INTERNAL_c3e9799a_4_k_cu_25ae5985_82014cuda3std3__45__cpo4cendE,@object
	.size		_ZN39_INTERNAL_c3e9799a_4_k_cu_25ae5985_82014cuda3std3__45__cpo4cendE,(_ZN39_INTERNAL_c3e9799a_4_k_cu_25ae5985_82014cuda3std6ranges3__45__cpo4swapE - _ZN39_INTERNAL_c3e9799a_4_k_cu_25ae5985_82014cuda3std3__45__cpo4cendE)
_ZN39_INTERNAL_c3e9799a_4_k_cu_25ae5985_82014cuda3std3__45__cpo4cendE:
	.zero		1
	.type		_ZN39_INTERNAL_c3e9799a_4_k_cu_25ae5985_82014cuda3std6ranges3__45__cpo4swapE,@object
	.size		_ZN39_INTERNAL_c3e9799a_4_k_cu_25ae5985_82014cuda3std6ranges3__45__cpo4swapE,(.L_11 - _ZN39_INTERNAL_c3e9799a_4_k_cu_25ae5985_82014cuda3std6ranges3__45__cpo4swapE)
_ZN39_INTERNAL_c3e9799a_4_k_cu_25ae5985_82014cuda3std6ranges3__45__cpo4swapE:
	.zero		1
.L_11:


//--------------------- .nv.constant0._ZN7cutlass13device_kernelINS_4gemm6kernel13GemmUniversalIN4cute5tupleIJiiiiEEENS1_10collective13CollectiveMmaINS1_35MainloopSm100TmaUmmaWarpSpecializedILi4ELi2ELi4ENS5_IJNS4_1CILi1EEENSA_ILi2EEESB_EEEEENS5_IJNSA_ILi64EEENSA_ILi256EEESF_EEENS_12float_e5m2_tENS5_IJlSB_lEEESI_SJ_NS4_8TiledMMAINS4_8MMA_AtomIJNS4_10MMA_TraitsINS4_19SM100_MMA_F8F6F4_SSEJSI_SI_fSF_SG_NS4_17integral_constantINS4_4UMMA5MajorELSQ_0EEESR_NSO_INSP_7ScaleInELSS_0EEEST_EEEEEENS4_6LayoutINS5_IJSB_SB_SB_EEENS5_IJNSA_ILi0EEESY_SY_EEEEENS5_IJNS4_10UnderscoreES11_S11_EEEEENS4_23SM90_TMA_LOAD_MULTICASTENS4_14ComposedLayoutINS4_7SwizzleILi2ELi4ELi3EEENS4_18smem_ptr_flag_bitsILi8EEENSW_INS5_IJNSA_ILi8EEESF_EEENS5_IJSF_SB_EEEEEEEvNS4_8identityENS4_13SM90_TMA_LOADES1E_vS1F_EENS_8epilogue10collective18CollectiveEpilogueINS1I_23Sm100TmaWarpSpecializedILi4ELi2ELi32ELb0ELb0EEEJSH_NS5_IJNSW_ISF_SB_EES1N_EEESI_SJ_SI_SJ_NS1I_6fusion15FusionCallbacksIS1M_NS1P_17LinearCombinationISI_fSI_fLNS_15FloatRoundStyleE2EEESH_S1O_JEEENS4_5SM1004TMEM4LOAD26SM100_TMEM_LOAD_16dp32b32xES1G_S1E_NS4_39AutoVectorizingCopyWithAssumedAlignmentILi128EEENS4_14SM90_TMA_STOREES1E_S20_S20_EEEvvEEEEvNT_6ParamsE --------------------------
	.section	.nv.constant0._ZN7cutlass13device_kernelINS_4gemm6kernel13GemmUniversalIN4cute5tupleIJiiiiEEENS1_10collective13CollectiveMmaINS1_35MainloopSm100TmaUmmaWarpSpecializedILi4ELi2ELi4ENS5_IJNS4_1CILi1EEENSA_ILi2EEESB_EEEEENS5_IJNSA_ILi64EEENSA_ILi256EEESF_EEENS_12float_e5m2_tENS5_IJlSB_lEEESI_SJ_NS4_8TiledMMAINS4_8MMA_AtomIJNS4_10MMA_TraitsINS4_19SM100_MMA_F8F6F4_SSEJSI_SI_fSF_SG_NS4_17integral_constantINS4_4UMMA5MajorELSQ_0EEESR_NSO_INSP_7ScaleInELSS_0EEEST_EEEEEENS4_6LayoutINS5_IJSB_SB_SB_EEENS5_IJNSA_ILi0EEESY_SY_EEEEENS5_IJNS4_10UnderscoreES11_S11_EEEEENS4_23SM90_TMA_LOAD_MULTICASTENS4_14ComposedLayoutINS4_7SwizzleILi2ELi4ELi3EEENS4_18smem_ptr_flag_bitsILi8EEENSW_INS5_IJNSA_ILi8EEESF_EEENS5_IJSF_SB_EEEEEEEvNS4_8identityENS4_13SM90_TMA_LOADES1E_vS1F_EENS_8epilogue10collective18CollectiveEpilogueINS1I_23Sm100TmaWarpSpecializedILi4ELi2ELi32ELb0ELb0EEEJSH_NS5_IJNSW_ISF_SB_EES1N_EEESI_SJ_SI_SJ_NS1I_6fusion15FusionCallbacksIS1M_NS1P_17LinearCombinationISI_fSI_fLNS_15FloatRoundStyleE2EEESH_S1O_JEEENS4_5SM1004TMEM4LOAD26SM100_TMEM_LOAD_16dp32b32xES1G_S1E_NS4_39AutoVectorizingCopyWithAssumedAlignmentILi128EEENS4_14SM90_TMA_STOREES1E_S20_S20_EEEvvEEEEvNT_6ParamsE,"a",@progbits
	.sectionflags	@""
	.align	4
.nv.constant0._ZN7cutlass13device_kernelINS_4gemm6kernel13GemmUniversalIN4cute5tupleIJiiiiEEENS1_10collective13CollectiveMmaINS1_35MainloopSm100TmaUmmaWarpSpecializedILi4ELi2ELi4ENS5_IJNS4_1CILi1EEENSA_ILi2EEESB_EEEEENS5_IJNSA_ILi64EEENSA_ILi256EEESF_EEENS_12float_e5m2_tENS5_IJlSB_lEEESI_SJ_NS4_8TiledMMAINS4_8MMA_AtomIJNS4_10MMA_TraitsINS4_19SM100_MMA_F8F6F4_SSEJSI_SI_fSF_SG_NS4_17integral_constantINS4_4UMMA5MajorELSQ_0EEESR_NSO_INSP_7ScaleInELSS_0EEEST_EEEEEENS4_6LayoutINS5_IJSB_SB_SB_EEENS5_IJNSA_ILi0EEESY_SY_EEEEENS5_IJNS4_10UnderscoreES11_S11_EEEEENS4_23SM90_TMA_LOAD_MULTICASTENS4_14ComposedLayoutINS4_7SwizzleILi2ELi4ELi3EEENS4_18smem_ptr_flag_bitsILi8EEENSW_INS5_IJNSA_ILi8EEESF_EEENS5_IJSF_SB_EEEEEEEvNS4_8identityENS4_13SM90_TMA_LOADES1E_vS1F_EENS_8epilogue10collective18CollectiveEpilogueINS1I_23Sm100TmaWarpSpecializedILi4ELi2ELi32ELb0ELb0EEEJSH_NS5_IJNSW_ISF_SB_EES1N_EEESI_SJ_SI_SJ_NS1I_6fusion15FusionCallbacksIS1M_NS1P_17LinearCombinationISI_fSI_fLNS_15FloatRoundStyleE2EEESH_S1O_JEEENS4_5SM1004TMEM4LOAD26SM100_TMEM_LOAD_16dp32b32xES1G_S1E_NS4_39AutoVectorizingCopyWithAssumedAlignmentILi128EEENS4_14SM90_TMA_STOREES1E_S20_S20_EEEvvEEEEvNT_6ParamsE:
	.zero		2944


//--------------------- SYMBOLS --------------------------

	.type		.nv.reservedSmem.offset0,@object
	.size		.nv.reservedSmem.offset0,0x4
	.type		.nv.reservedSmem.cap,@object
	.size		.nv.reservedSmem.cap,0x4
	.type		__assertfail,@function
